	.target	sm_90a

	.elftype	@"ET_EXEC"


//--------------------- .note.nv.tkinfo           --------------------------
	.section	.note.nv.tkinfo,"",@"SHT_NOTE"
	.sectionflags	@"SHF_NOTE_NV_TKINFO"
	.tkinfo
        /*0018*/ 	.word	0x00000002
        /*0030*/ 	.string	""
        /*0030*/ 	.string	"ptxas"
        /*0030*/ 	.string	"Cuda compilation tools, release 13.0, V13.0.88"
        /*0030*/ 	.string	"Build cuda_13.0.r13.0/compiler.36424714_0"
        /*0030*/ 	.string	"-arch sm_90a -m 64 "



//--------------------- .note.nv.cuinfo           --------------------------
	.section	.note.nv.cuinfo,"",@"SHT_NOTE"
	.sectionflags	@"SHF_NOTE_NV_CUINFO"
        /*0018*/ 	.short	0x0002
        /*001a*/ 	.short	0x005a
        /*001c*/ 	.short	0x0082
	.zero		2


//--------------------- .nv.info                  --------------------------
	.section	.nv.info,"",@"SHT_CUDA_INFO"
	.align	4


	//----- nvinfo : EIATTR_REGCOUNT
	.align		4
        /*0000*/ 	.byte	0x04, 0x2f
        /*0002*/ 	.short	(.L_15 - .L_14)
	.align		4
.L_14:
        /*0004*/ 	.word	index@(_ZN7cutlass13device_kernelINS_4gemm6kernel13GemmUniversalIN4cute5tupleIJiiiiEEENS1_10collective13CollectiveMmaINS1_34MainloopSm90TmaGmmaWarpSpecializedILi5ENS5_IJNS4_1CILi1EEESB_SB_EEENS1_32KernelTmaWarpSpecializedPingpongEEENS5_IJNSA_ILi64EEENSA_ILi256EEENSA_ILi128EEEEEEaNS5_IJlSB_lEEEaSJ_NS4_8TiledMMAINS4_8MMA_AtomIJNS4_4SM904GMMA27MMA_64x256x32_S32S8S8_SS_TNEEEENS4_6LayoutISC_NS5_IJNSA_ILi0EEESR_SR_EEEEENS5_IJNS4_10UnderscoreESU_SU_EEEEENS4_13SM90_TMA_LOADENS4_14ComposedLayoutINS4_7SwizzleILi3ELi4ELi3EEENS4_18smem_ptr_flag_bitsILi8EEENSQ_INS5_IJNSA_ILi8EEESH_EEENS5_IJSH_SB_EEEEEEEvNS4_8identityESX_S17_vS18_EENS_8epilogue10collective6detail29Sm90TmaWarpSpecializedAdapterINS1B_15DefaultEpilogueIaSJ_SJ_NS1A_6thread17LinearCombinationIaLi1EiiLNS1F_9ScaleType4KindE0ELNS_15FloatRoundStyleE2EaEENS1_15EpilogueDefaultEEEEEvvEEEEvNT_6ParamsE)
        /*0008*/ 	.word	0x000000a8


	//----- nvinfo : EIATTR_FRAME_SIZE
	.align		4
.L_15:
        /*000c*/ 	.byte	0x04, 0x11
        /*000e*/ 	.short	(.L_17 - .L_16)
	.align		4
.L_16:
        /*0010*/ 	.word	index@(_ZN7cutlass13device_kernelINS_4gemm6kernel13GemmUniversalIN4cute5tupleIJiiiiEEENS1_10collective13CollectiveMmaINS1_34MainloopSm90TmaGmmaWarpSpecializedILi5ENS5_IJNS4_1CILi1EEESB_SB_EEENS1_32KernelTmaWarpSpecializedPingpongEEENS5_IJNSA_ILi64EEENSA_ILi256EEENSA_ILi128EEEEEEaNS5_IJlSB_lEEEaSJ_NS4_8TiledMMAINS4_8MMA_AtomIJNS4_4SM904GMMA27MMA_64x256x32_S32S8S8_SS_TNEEEENS4_6LayoutISC_NS5_IJNSA_ILi0EEESR_SR_EEEEENS5_IJNS4_10UnderscoreESU_SU_EEEEENS4_13SM90_TMA_LOADENS4_14ComposedLayoutINS4_7SwizzleILi3ELi4ELi3EEENS4_18smem_ptr_flag_bitsILi8EEENSQ_INS5_IJNSA_ILi8EEESH_EEENS5_IJSH_SB_EEEEEEEvNS4_8identityESX_S17_vS18_EENS_8epilogue10collective6detail29Sm90TmaWarpSpecializedAdapterINS1B_15DefaultEpilogueIaSJ_SJ_NS1A_6thread17LinearCombinationIaLi1EiiLNS1F_9ScaleType4KindE0ELNS_15FloatRoundStyleE2EaEENS1_15EpilogueDefaultEEEEEvvEEEEvNT_6ParamsE)
        /*0014*/ 	.word	0x00000008


	//----- nvinfo : EIATTR_MIN_STACK_SIZE
	.align		4
.L_17:
        /*0018*/ 	.byte	0x04, 0x12
        /*001a*/ 	.short	(.L_19 - .L_18)
	.align		4
.L_18:
        /*001c*/ 	.word	index@(_ZN7cutlass13device_kernelINS_4gemm6kernel13GemmUniversalIN4cute5tupleIJiiiiEEENS1_10collective13CollectiveMmaINS1_34MainloopSm90TmaGmmaWarpSpecializedILi5ENS5_IJNS4_1CILi1EEESB_SB_EEENS1_32KernelTmaWarpSpecializedPingpongEEENS5_IJNSA_ILi64EEENSA_ILi256EEENSA_ILi128EEEEEEaNS5_IJlSB_lEEEaSJ_NS4_8TiledMMAINS4_8MMA_AtomIJNS4_4SM904GMMA27MMA_64x256x32_S32S8S8_SS_TNEEEENS4_6LayoutISC_NS5_IJNSA_ILi0EEESR_SR_EEEEENS5_IJNS4_10UnderscoreESU_SU_EEEEENS4_13SM90_TMA_LOADENS4_14ComposedLayoutINS4_7SwizzleILi3ELi4ELi3EEENS4_18smem_ptr_flag_bitsILi8EEENSQ_INS5_IJNSA_ILi8EEESH_EEENS5_IJSH_SB_EEEEEEEvNS4_8identityESX_S17_vS18_EENS_8epilogue10collective6detail29Sm90TmaWarpSpecializedAdapterINS1B_15DefaultEpilogueIaSJ_SJ_NS1A_6thread17LinearCombinationIaLi1EiiLNS1F_9ScaleType4KindE0ELNS_15FloatRoundStyleE2EaEENS1_15EpilogueDefaultEEEEEvvEEEEvNT_6ParamsE)
        /*0020*/ 	.word	0x00000008
.L_19:


//--------------------- .nv.compat                --------------------------
	.section	.nv.compat,"",@"SHT_CUDA_COMPAT_INFO"
	.align	4
        /*0000*/ 	.byte	0x02, 0x09, 0x01, 0x00, 0x02, 0x02, 0x04, 0x00, 0x02, 0x05, 0x05, 0x00, 0x03, 0x07, 0x01, 0x01
        /*0010*/ 	.byte	0x02, 0x03, 0x01, 0x00, 0x02, 0x06, 0x01, 0x00, 0x04, 0x0b, 0x08, 0x00, 0x00, 0x00, 0x00, 0x00
        /*0020*/ 	.byte	0x00, 0x00, 0x00, 0x00


//--------------------- .nv.info._ZN7cutlass13device_kernelINS_4gemm6kernel13GemmUniversalIN4cute5tupleIJiiiiEEENS1_10collective13CollectiveMmaINS1_34MainloopSm90TmaGmmaWarpSpecializedILi5ENS5_IJNS4_1CILi1EEESB_SB_EEENS1_32KernelTmaWarpSpecializedPingpongEEENS5_IJNSA_ILi64EEENSA_ILi256EEENSA_ILi128EEEEEEaNS5_IJlSB_lEEEaSJ_NS4_8TiledMMAINS4_8MMA_AtomIJNS4_4SM904GMMA27MMA_64x256x32_S32S8S8_SS_TNEEEENS4_6LayoutISC_NS5_IJNSA_ILi0EEESR_SR_EEEEENS5_IJNS4_10UnderscoreESU_SU_EEEEENS4_13SM90_TMA_LOADENS4_14ComposedLayoutINS4_7SwizzleILi3ELi4ELi3EEENS4_18smem_ptr_flag_bitsILi8EEENSQ_INS5_IJNSA_ILi8EEESH_EEENS5_IJSH_SB_EEEEEEEvNS4_8identityESX_S17_vS18_EENS_8epilogue10collective6detail29Sm90TmaWarpSpecializedAdapterINS1B_15DefaultEpilogueIaSJ_SJ_NS1A_6thread17LinearCombinationIaLi1EiiLNS1F_9ScaleType4KindE0ELNS_15FloatRoundStyleE2EaEENS1_15EpilogueDefaultEEEEEvvEEEEvNT_6ParamsE --------------------------
	.section	.nv.info._ZN7cutlass13device_kernelINS_4gemm6kernel13GemmUniversalIN4cute5tupleIJiiiiEEENS1_10collective13CollectiveMmaINS1_34MainloopSm90TmaGmmaWarpSpecializedILi5ENS5_IJNS4_1CILi1EEESB_SB_EEENS1_32KernelTmaWarpSpecializedPingpongEEENS5_IJNSA_ILi64EEENSA_ILi256EEENSA_ILi128EEEEEEaNS5_IJlSB_lEEEaSJ_NS4_8TiledMMAINS4_8MMA_AtomIJNS4_4SM904GMMA27MMA_64x256x32_S32S8S8_SS_TNEEEENS4_6LayoutISC_NS5_IJNSA_ILi0EEESR_SR_EEEEENS5_IJNS4_10UnderscoreESU_SU_EEEEENS4_13SM90_TMA_LOADENS4_14ComposedLayoutINS4_7SwizzleILi3ELi4ELi3EEENS4_18smem_ptr_flag_bitsILi8EEENSQ_INS5_IJNSA_ILi8EEESH_EEENS5_IJSH_SB_EEEEEEEvNS4_8identityESX_S17_vS18_EENS_8epilogue10collective6detail29Sm90TmaWarpSpecializedAdapterINS1B_15DefaultEpilogueIaSJ_SJ_NS1A_6thread17LinearCombinationIaLi1EiiLNS1F_9ScaleType4KindE0ELNS_15FloatRoundStyleE2EaEENS1_15EpilogueDefaultEEEEEvvEEEEvNT_6ParamsE,"",@"SHT_CUDA_INFO"
	.sectionflags	@""
	.align	4


	//----- nvinfo : EIATTR_CUDA_API_VERSION
	.align		4
        /*0000*/ 	.byte	0x04, 0x37
        /*0002*/ 	.short	(.L_21 - .L_20)
.L_20:
        /*0004*/ 	.word	0x00000082


	//----- nvinfo : EIATTR_KPARAM_INFO
	.align		4
.L_21:
        /*0008*/ 	.byte	0x04, 0x17
        /*000a*/ 	.short	(.L_23 - .L_22)
.L_22:
        /*000c*/ 	.word	0x00000000
        /*0010*/ 	.short	0x0000
        /*0012*/ 	.short	0x0070
        /*0014*/ 	.byte	0x00, 0xf0, 0x01, 0x10


	//----- nvinfo : EIATTR_SPARSE_MMA_MASK
	.align		4
.L_23:
        /*0018*/ 	.byte	0x03, 0x50
        /*001a*/ 	.short	0x0000


	//----- nvinfo : EIATTR_MAXREG_COUNT
	.align		4
        /*001c*/ 	.byte	0x03, 0x1b
        /*001e*/ 	.short	0x00a8


	//----- nvinfo : EIATTR_NUM_BARRIERS
	.align		4
        /*0020*/ 	.byte	0x02, 0x4c
        /*0022*/ 	.byte	0x01
	.zero		1


	//----- nvinfo : EIATTR_EXTERNS
	.align		4
        /*0024*/ 	.byte	0x04, 0x0f
        /*0026*/ 	.short	(.L_25 - .L_24)


	//   ....[0]....
	.align		4
.L_24:
        /*0028*/ 	.word	index@(__assertfail)


	//----- nvinfo : EIATTR_ANNOTATIONS
	.align		4
.L_25:
        /*002c*/ 	.byte	0x04, 0x55
        /*002e*/ 	.short	(.L_27 - .L_26)


	//   ....[0]....
.L_26:
        /*0030*/ 	.word	0x00000001
        /*0034*/ 	.byte	0xf0, 0x0a, 0x00, 0x00, 0x01, 0x00, 0x00, 0x00, 0x10, 0x83, 0x00, 0x00, 0x01, 0x00, 0x00, 0x00
        /*0044*/ 	.byte	0x20, 0x8f, 0x00, 0x00


	//----- nvinfo : EIATTR_MERCURY_ISA_VERSION
	.align		4
.L_27:
        /*0048*/ 	.byte	0x03, 0x5f
        /*004a*/ 	.short	0x0101


	//----- nvinfo : EIATTR_INT_WARP_WIDE_INSTR_OFFSETS
	.align		4
        /*004c*/ 	.byte	0x04, 0x31
        /*004e*/ 	.short	(.L_29 - .L_28)


	//   ....[0]....
.L_28:
        /*0050*/ 	.word	0x00000400


	//   ....[1]....
        /*0054*/ 	.word	0x00000420


	//   ....[2]....
        /*0058*/ 	.word	0x000004a0


	//   ....[3]....
        /*005c*/ 	.word	0x000004b0


	//   ....[4]....
        /*0060*/ 	.word	0x000004c0


	//   ....[5]....
        /*0064*/ 	.word	0x000004e0


	//   ....[6]....
        /*0068*/ 	.word	0x00000570


	//   ....[7]....
        /*006c*/ 	.word	0x00000590


	//----- nvinfo : EIATTR_COOP_GROUP_MASK_REGIDS
	.align		4
.L_29:
        /*0070*/ 	.byte	0x04, 0x29
        /*0072*/ 	.short	(.L_31 - .L_30)


	//   ....[0]....
.L_30:
        /*0074*/ 	.word	0xffffffff


	//   ....[1]....
        /*0078*/ 	.word	0xffffffff


	//   ....[2]....
        /*007c*/ 	.word	0xffffffff


	//   ....[3]....
        /*0080*/ 	.word	0xffffffff


	//   ....[4]....
        /*0084*/ 	.word	0xffffffff


	//   ....[5]....
        /*0088*/ 	.word	0xffffffff


	//----- nvinfo : EIATTR_COOP_GROUP_INSTR_OFFSETS
	.align		4
.L_31:
        /*008c*/ 	.byte	0x04, 0x28
        /*008e*/ 	.short	(.L_33 - .L_32)


	//   ....[0]....
.L_32:
        /*0090*/ 	.word	0x00000070


	//   ....[1]....
        /*0094*/ 	.word	0x00000080


	//   ....[2]....
        /*0098*/ 	.word	0x00000140


	//   ....[3]....
        /*009c*/ 	.word	0x000002f0


	//   ....[4]....
        /*00a0*/ 	.word	0x00000330


	//   ....[5]....
        /*00a4*/ 	.word	0x00000380


	//----- nvinfo : EIATTR_REG_RECONFIG
	.align		4
.L_33:
        /*00a8*/ 	.byte	0x01, 0x54
	.zero		2


	//----- nvinfo : EIATTR_SYSCALL_OFFSETS
	.align		4
        /*00ac*/ 	.byte	0x04, 0x46
        /*00ae*/ 	.short	(.L_35 - .L_34)


	//   ....[0]....
.L_34:
        /*00b0*/ 	.word	0x00001590


	//----- nvinfo : EIATTR_MBARRIER_INSTR_OFFSETS
	.align		4
.L_35:
        /*00b4*/ 	.byte	0x04, 0x39
        /*00b6*/ 	.short	(.L_37 - .L_36)


	//   ....[0]....
.L_36:
        /*00b8*/ 	.word	0x00000240
        /*00bc*/ 	.word	0x000000ff
        /*00c0*/ 	.word	0x00000000
        /*00c4*/ 	.short	0x0100
        /*00c6*/ 	.byte	0x08
	.zero		1


	//   ....[1]....
        /*00c8*/ 	.word	0x00000250
        /*00cc*/ 	.word	0x000000ff
        /*00d0*/ 	.word	0x00000028
        /*00d4*/ 	.short	0x0100
        /*00d6*/ 	.byte	0x08
	.zero		1


	//   ....[2]....
        /*00d8*/ 	.word	0x00000260
        /*00dc*/ 	.word	0x000000ff
        /*00e0*/ 	.word	0x00000008
        /*00e4*/ 	.short	0x0100
        /*00e6*/ 	.byte	0x08
	.zero		1


	//   ....[3]....
        /*00e8*/ 	.word	0x00000270
        /*00ec*/ 	.word	0x000000ff
        /*00f0*/ 	.word	0x00000030
        /*00f4*/ 	.short	0x0100
        /*00f6*/ 	.byte	0x08
	.zero		1


	//   ....[4]....
        /*00f8*/ 	.word	0x00000280
        /*00fc*/ 	.word	0x000000ff
        /*0100*/ 	.word	0x00000010
        /*0104*/ 	.short	0x0100
        /*0106*/ 	.byte	0x08
	.zero		1


	//   ....[5]....
        /*0108*/ 	.word	0x00000290
        /*010c*/ 	.word	0x000000ff
        /*0110*/ 	.word	0x00000038
        /*0114*/ 	.short	0x0100
        /*0116*/ 	.byte	0x08
	.zero		1


	//   ....[6]....
        /*0118*/ 	.word	0x000002a0
        /*011c*/ 	.word	0x000000ff
        /*0120*/ 	.word	0x00000018
        /*0124*/ 	.short	0x0100
        /*0126*/ 	.byte	0x08
	.zero		1


	//   ....[7]....
        /*0128*/ 	.word	0x000002b0
        /*012c*/ 	.word	0x000000ff
        /*0130*/ 	.word	0x00000040
        /*0134*/ 	.short	0x0100
        /*0136*/ 	.byte	0x08
	.zero		1


	//   ....[8]....
        /*0138*/ 	.word	0x000002c0
        /*013c*/ 	.word	0x000000ff
        /*0140*/ 	.word	0x00000020
        /*0144*/ 	.short	0x0100
        /*0146*/ 	.byte	0x08
	.zero		1


	//   ....[9]....
        /*0148*/ 	.word	0x000002d0
        /*014c*/ 	.word	0x000000ff
        /*0150*/ 	.word	0x00000048
        /*0154*/ 	.short	0x0100
        /*0156*/ 	.byte	0x08
	.zero		1


	//   ....[10]....
        /*0158*/ 	.word	0x000005d0
        /*015c*/ 	.word	0x000000ff
        /*0160*/ 	.word	0x00000080
        /*0164*/ 	.short	0x0100
        /*0166*/ 	.byte	0x08
	.zero		1


	//   ....[11]....
        /*0168*/ 	.word	0x00000640
        /*016c*/ 	.word	0x000000ff
        /*0170*/ 	.word	0x00000088
        /*0174*/ 	.short	0x0100
        /*0176*/ 	.byte	0x08
	.zero		1


	//   ....[12]....
        /*0178*/ 	.word	0x00000660
        /*017c*/ 	.word	0x000000ff
        /*0180*/ 	.word	0x00000060
        /*0184*/ 	.short	0x0100
        /*0186*/ 	.byte	0x09
	.zero		1


	//   ....[13]....
        /*0188*/ 	.word	0x00000670
        /*018c*/ 	.word	0x000000ff
        /*0190*/ 	.word	0x00000068
        /*0194*/ 	.short	0x0100
        /*0196*/ 	.byte	0x09
	.zero		1


	//   ....[14]....
        /*0198*/ 	.word	0x00000680
        /*019c*/ 	.word	0x000000ff
        /*01a0*/ 	.word	0x00000070
        /*01a4*/ 	.short	0x0100
        /*01a6*/ 	.byte	0x09
	.zero		1


	//   ....[15]....
        /*01a8*/ 	.word	0x00000690
        /*01ac*/ 	.word	0x000000ff
        /*01b0*/ 	.word	0x00000078
        /*01b4*/ 	.short	0x0100
        /*01b6*/ 	.byte	0x09
	.zero		1


	//   ....[16]....
        /*01b8*/ 	.word	0x00001470
        /*01bc*/ 	.word	0x0000009f
        /*01c0*/ 	.word	0x00000000
        /*01c4*/ 	.short	0x010a
        /*01c6*/ 	.byte	0x2a
	.zero		1


	//   ....[17]....
        /*01c8*/ 	.word	0x00001620
        /*01cc*/ 	.word	0x00000003
        /*01d0*/ 	.word	0x00000000
        /*01d4*/ 	.short	0x010a
        /*01d6*/ 	.byte	0x3f
	.zero		1


	//   ....[18]....
        /*01d8*/ 	.word	0x00001680
        /*01dc*/ 	.word	0x00000003
        /*01e0*/ 	.word	0x00000000
        /*01e4*/ 	.short	0x010a
        /*01e6*/ 	.byte	0x3f
	.zero		1


	//   ....[19]....
        /*01e8*/ 	.word	0x000019e0
        /*01ec*/ 	.word	0x000000ff
        /*01f0*/ 	.word	0x00000000
        /*01f4*/ 	.short	0x010a
        /*01f6*/ 	.byte	0x04
	.zero		1


	//   ....[20]....
        /*01f8*/ 	.word	0x00001a20
        /*01fc*/ 	.word	0x000000ff
        /*0200*/ 	.word	0x00000000
        /*0204*/ 	.short	0x010a
        /*0206*/ 	.byte	0x04
	.zero		1


	//   ....[21]....
        /*0208*/ 	.word	0x00001c80
        /*020c*/ 	.word	0x000000ff
        /*0210*/ 	.word	0x00000000
        /*0214*/ 	.short	0x0101
        /*0216*/ 	.byte	0x04
	.zero		1


	//   ....[22]....
        /*0218*/ 	.word	0x00001d70
        /*021c*/ 	.word	0x0000009e
        /*0220*/ 	.word	0x00000000
        /*0224*/ 	.short	0x0101
        /*0226*/ 	.byte	0x2d
	.zero		1


	//   ....[23]....
        /*0228*/ 	.word	0x00001e40
        /*022c*/ 	.word	0x000000ff
        /*0230*/ 	.word	0x00000000
        /*0234*/ 	.short	0x0101
        /*0236*/ 	.byte	0x06
	.zero		1


	//   ....[24]....
        /*0238*/ 	.word	0x00001ef0
        /*023c*/ 	.word	0x0000009f
        /*0240*/ 	.word	0x00000010
        /*0244*/ 	.short	0x010a
        /*0246*/ 	.byte	0x2a
	.zero		1


	//   ....[25]....
        /*0248*/ 	.word	0x00008330
        /*024c*/ 	.word	0x000000a0
        /*0250*/ 	.word	0x00000000
        /*0254*/ 	.short	0x0101
        /*0256*/ 	.byte	0x2d
	.zero		1


	//   ....[26]....
        /*0258*/ 	.word	0x00008c90
        /*025c*/ 	.word	0x0000000a
        /*0260*/ 	.word	0x00000028
        /*0264*/ 	.short	0x010a
        /*0266*/ 	.byte	0x3f
	.zero		1


	//   ....[27]....
        /*0268*/ 	.word	0x00009030
        /*026c*/ 	.word	0x00000005
        /*0270*/ 	.word	0x00000088
        /*0274*/ 	.short	0x0101
        /*0276*/ 	.byte	0x3f
	.zero		1


	//   ....[28]....
        /*0278*/ 	.word	0x000097b0
        /*027c*/ 	.word	0x00000009
        /*0280*/ 	.word	0x00000000
        /*0284*/ 	.short	0x010a
        /*0286*/ 	.byte	0x3f
	.zero		1


	//   ....[29]....
        /*0288*/ 	.word	0x00009830
        /*028c*/ 	.word	0x00000008
        /*0290*/ 	.word	0x00000000
        /*0294*/ 	.short	0x010a
        /*0296*/ 	.byte	0x3f
	.zero		1


	//   ....[30]....
        /*0298*/ 	.word	0x000098c0
        /*029c*/ 	.word	0x00000009
        /*02a0*/ 	.word	0x00000000
        /*02a4*/ 	.short	0x010a
        /*02a6*/ 	.byte	0x3f
	.zero		1


	//   ....[31]....
        /*02a8*/ 	.word	0x00009950
        /*02ac*/ 	.word	0x00000006
        /*02b0*/ 	.word	0x00000000
        /*02b4*/ 	.short	0x010a
        /*02b6*/ 	.byte	0x3f
	.zero		1


	//   ....[32]....
        /*02b8*/ 	.word	0x000099e0
        /*02bc*/ 	.word	0x00000003
        /*02c0*/ 	.word	0x00000000
        /*02c4*/ 	.short	0x010a
        /*02c6*/ 	.byte	0x3f
	.zero		1


	//   ....[33]....
        /*02c8*/ 	.word	0x00009a40
        /*02cc*/ 	.word	0x0000009d
        /*02d0*/ 	.word	0x00000000
        /*02d4*/ 	.short	0x010a
        /*02d6*/ 	.byte	0x3f
	.zero		1


	//   ....[34]....
        /*02d8*/ 	.word	0x00009a90
        /*02dc*/ 	.word	0x00000003
        /*02e0*/ 	.word	0x00000000
        /*02e4*/ 	.short	0x010a
        /*02e6*/ 	.byte	0x3f
	.zero		1


	//   ....[35]....
        /*02e8*/ 	.word	0x00009af0
        /*02ec*/ 	.word	0x00000004
        /*02f0*/ 	.word	0x00000000
        /*02f4*/ 	.short	0x010a
        /*02f6*/ 	.byte	0x3f
	.zero		1


	//   ....[36]....
        /*02f8*/ 	.word	0x00009b40
        /*02fc*/ 	.word	0x0000009d
        /*0300*/ 	.word	0x00000010
        /*0304*/ 	.short	0x010a
        /*0306*/ 	.byte	0x3f
	.zero		1


	//   ....[37]....
        /*0308*/ 	.word	0x00009c10
        /*030c*/ 	.word	0x0000000a
        /*0310*/ 	.word	0x00000028
        /*0314*/ 	.short	0x010a
        /*0316*/ 	.byte	0x3f
	.zero		1


	//   ....[38]....
        /*0318*/ 	.word	0x00009ce0
        /*031c*/ 	.word	0x00000009
        /*0320*/ 	.word	0x00000000
        /*0324*/ 	.short	0x010a
        /*0326*/ 	.byte	0x3f
	.zero		1


	//   ....[39]....
        /*0328*/ 	.word	0x00009d30
        /*032c*/ 	.word	0x00000008
        /*0330*/ 	.word	0x00000000
        /*0334*/ 	.short	0x010a
        /*0336*/ 	.byte	0x3f
	.zero		1


	//   ....[40]....
        /*0338*/ 	.word	0x00009d80
        /*033c*/ 	.word	0x00000009
        /*0340*/ 	.word	0x00000000
        /*0344*/ 	.short	0x010a
        /*0346*/ 	.byte	0x3f
	.zero		1


	//   ....[41]....
        /*0348*/ 	.word	0x00009dd0
        /*034c*/ 	.word	0x00000006
        /*0350*/ 	.word	0x00000000
        /*0354*/ 	.short	0x010a
        /*0356*/ 	.byte	0x3f
	.zero		1


	//----- nvinfo : EIATTR_NUM_MBARRIERS
	.align		4
.L_37:
        /*0358*/ 	.byte	0x03, 0x38
        /*035a*/ 	.short	0x0010


	//----- nvinfo : EIATTR_EXIT_INSTR_OFFSETS
	.align		4
        /*035c*/ 	.byte	0x04, 0x1c
        /*035e*/ 	.short	(.L_39 - .L_38)


	//   ....[0]....
.L_38:
        /*0360*/ 	.word	0x000011a0


	//   ....[1]....
        /*0364*/ 	.word	0x00001200


	//   ....[2]....
        /*0368*/ 	.word	0x000089c0


	//   ....[3]....
        /*036c*/ 	.word	0x000089f0


	//   ....[4]....
        /*0370*/ 	.word	0x00009a30


	//----- nvinfo : EIATTR_MAX_THREADS
	.align		4
.L_39:
        /*0374*/ 	.byte	0x04, 0x05
        /*0376*/ 	.short	(.L_41 - .L_40)
.L_40:
        /*0378*/ 	.word	0x00000180
        /*037c*/ 	.word	0x00000001
        /*0380*/ 	.word	0x00000001


	//----- nvinfo : EIATTR_CRS_STACK_SIZE
	.align		4
.L_41:
        /*0384*/ 	.byte	0x04, 0x1e
        /*0386*/ 	.short	(.L_43 - .L_42)
.L_42:
        /*0388*/ 	.word	0x00000000


	//----- nvinfo : EIATTR_CBANK_PARAM_SIZE
	.align		4
.L_43:
        /*038c*/ 	.byte	0x03, 0x19
        /*038e*/ 	.short	0x0470


	//----- nvinfo : EIATTR_PARAM_CBANK
	.align		4
        /*0390*/ 	.byte	0x04, 0x0a
        /*0392*/ 	.short	(.L_45 - .L_44)
	.align		4
.L_44:
        /*0394*/ 	.word	index@(.nv.constant0._ZN7cutlass13device_kernelINS_4gemm6kernel13GemmUniversalIN4cute5tupleIJiiiiEEENS1_10collective13CollectiveMmaINS1_34MainloopSm90TmaGmmaWarpSpecializedILi5ENS5_IJNS4_1CILi1EEESB_SB_EEENS1_32KernelTmaWarpSpecializedPingpongEEENS5_IJNSA_ILi64EEENSA_ILi256EEENSA_ILi128EEEEEEaNS5_IJlSB_lEEEaSJ_NS4_8TiledMMAINS4_8MMA_AtomIJNS4_4SM904GMMA27MMA_64x256x32_S32S8S8_SS_TNEEEENS4_6LayoutISC_NS5_IJNSA_ILi0EEESR_SR_EEEEENS5_IJNS4_10UnderscoreESU_SU_EEEEENS4_13SM90_TMA_LOADENS4_14ComposedLayoutINS4_7SwizzleILi3ELi4ELi3EEENS4_18smem_ptr_flag_bitsILi8EEENSQ_INS5_IJNSA_ILi8EEESH_EEENS5_IJSH_SB_EEEEEEEvNS4_8identityESX_S17_vS18_EENS_8epilogue10collective6detail29Sm90TmaWarpSpecializedAdapterINS1B_15DefaultEpilogueIaSJ_SJ_NS1A_6thread17LinearCombinationIaLi1EiiLNS1F_9ScaleType4KindE0ELNS_15FloatRoundStyleE2EaEENS1_15EpilogueDefaultEEEEEvvEEEEvNT_6ParamsE)
        /*0398*/ 	.short	0x0210
        /*039a*/ 	.short	0x0470


	//----- nvinfo : EIATTR_SW_WAR
	.align		4
.L_45:
        /*039c*/ 	.byte	0x04, 0x36
        /*039e*/ 	.short	(.L_47 - .L_46)
.L_46:
        /*03a0*/ 	.word	0x00000008
.L_47:


//--------------------- .nv.callgraph             --------------------------
	.section	.nv.callgraph,"",@"SHT_CUDA_CALLGRAPH"
	.align	4
	.sectionentsize	8
	.align		4
        /*0000*/ 	.word	0x00000000
	.align		4
        /*0004*/ 	.word	0xffffffff
	.align		4
        /*0008*/ 	.word	index@(_ZN7cutlass13device_kernelINS_4gemm6kernel13GemmUniversalIN4cute5tupleIJiiiiEEENS1_10collective13CollectiveMmaINS1_34MainloopSm90TmaGmmaWarpSpecializedILi5ENS5_IJNS4_1CILi1EEESB_SB_EEENS1_32KernelTmaWarpSpecializedPingpongEEENS5_IJNSA_ILi64EEENSA_ILi256EEENSA_ILi128EEEEEEaNS5_IJlSB_lEEEaSJ_NS4_8TiledMMAINS4_8MMA_AtomIJNS4_4SM904GMMA27MMA_64x256x32_S32S8S8_SS_TNEEEENS4_6LayoutISC_NS5_IJNSA_ILi0EEESR_SR_EEEEENS5_IJNS4_10UnderscoreESU_SU_EEEEENS4_13SM90_TMA_LOADENS4_14ComposedLayoutINS4_7SwizzleILi3ELi4ELi3EEENS4_18smem_ptr_flag_bitsILi8EEENSQ_INS5_IJNSA_ILi8EEESH_EEENS5_IJSH_SB_EEEEEEEvNS4_8identityESX_S17_vS18_EENS_8epilogue10collective6detail29Sm90TmaWarpSpecializedAdapterINS1B_15DefaultEpilogueIaSJ_SJ_NS1A_6thread17LinearCombinationIaLi1EiiLNS1F_9ScaleType4KindE0ELNS_15FloatRoundStyleE2EaEENS1_15EpilogueDefaultEEEEEvvEEEEvNT_6ParamsE)
	.align		4
        /*000c*/ 	.word	index@(__assertfail)
	.align		4
        /*0010*/ 	.word	0x00000000
	.align		4
        /*0014*/ 	.word	0xfffffffe
	.align		4
        /*0018*/ 	.word	0x00000000
	.align		4
        /*001c*/ 	.word	0xfffffffd
	.align		4
        /*0020*/ 	.word	0x00000000
	.align		4
        /*0024*/ 	.word	0xfffffffc


//--------------------- .nv.constant4             --------------------------
	.section	.nv.constant4,"a",@progbits
	.align	8
	.align		8
.nv.constant4:
        /*0000*/ 	.dword	__assertfail
	.align		8
        /*0008*/ 	.dword	__unnamed_1
	.align		8
        /*0010*/ 	.dword	_ZN40_INTERNAL_4c1ffd12_4_k_cu_eb7c5141_284594cuda3std3__45__cpo5beginE
	.align		8
        /*0018*/ 	.dword	_ZN40_INTERNAL_4c1ffd12_4_k_cu_eb7c5141_284594cuda3std3__45__cpo3endE
	.align		8
        /*0020*/ 	.dword	_ZN40_INTERNAL_4c1ffd12_4_k_cu_eb7c5141_284594cuda3std3__45__cpo6cbeginE
	.align		8
        /*0028*/ 	.dword	_ZN40_INTERNAL_4c1ffd12_4_k_cu_eb7c5141_284594cuda3std3__45__cpo4cendE
	.align		8
        /*0030*/ 	.dword	_ZN40_INTERNAL_4c1ffd12_4_k_cu_eb7c5141_284594cuda3std3__442_GLOBAL__N__4c1ffd12_4_k_cu_eb7c5141_284596ignoreE
	.align		8
        /*0038*/ 	.dword	_ZN40_INTERNAL_4c1ffd12_4_k_cu_eb7c5141_284594cuda3std3__419piecewise_constructE
	.align		8
        /*0040*/ 	.dword	_ZN40_INTERNAL_4c1ffd12_4_k_cu_eb7c5141_284594cuda3std3__48in_placeE
	.align		8
        /*0048*/ 	.dword	_ZN40_INTERNAL_4c1ffd12_4_k_cu_eb7c5141_284594cuda3std6ranges3__45__cpo4swapE
	.align		8
        /*0050*/ 	.dword	_ZN40_INTERNAL_4c1ffd12_4_k_cu_eb7c5141_284594cuda3std6ranges3__45__cpo9iter_moveE
	.align		8
        /*0058*/ 	.dword	_ZN40_INTERNAL_4c1ffd12_4_k_cu_eb7c5141_284594cute7productE
	.align		8
        /*0060*/ 	.dword	_ZN40_INTERNAL_4c1ffd12_4_k_cu_eb7c5141_284594cute1_E
	.align		8
        /*0068*/ 	.dword	$str$22
	.align		8
        /*0070*/ 	.dword	$str$23


//--------------------- .text._ZN7cutlass13device_kernelINS_4gemm6kernel13GemmUniversalIN4cute5tupleIJiiiiEEENS1_10collective13CollectiveMmaINS1_34MainloopSm90TmaGmmaWarpSpecializedILi5ENS5_IJNS4_1CILi1EEESB_SB_EEENS1_32KernelTmaWarpSpecializedPingpongEEENS5_IJNSA_ILi64EEENSA_ILi256EEENSA_ILi128EEEEEEaNS5_IJlSB_lEEEaSJ_NS4_8TiledMMAINS4_8MMA_AtomIJNS4_4SM904GMMA27MMA_64x256x32_S32S8S8_SS_TNEEEENS4_6LayoutISC_NS5_IJNSA_ILi0EEESR_SR_EEEEENS5_IJNS4_10UnderscoreESU_SU_EEEEENS4_13SM90_TMA_LOADENS4_14ComposedLayoutINS4_7SwizzleILi3ELi4ELi3EEENS4_18smem_ptr_flag_bitsILi8EEENSQ_INS5_IJNSA_ILi8EEESH_EEENS5_IJSH_SB_EEEEEEEvNS4_8identityESX_S17_vS18_EENS_8epilogue10collective6detail29Sm90TmaWarpSpecializedAdapterINS1B_15DefaultEpilogueIaSJ_SJ_NS1A_6thread17LinearCombinationIaLi1EiiLNS1F_9ScaleType4KindE0ELNS_15FloatRoundStyleE2EaEENS1_15EpilogueDefaultEEEEEvvEEEEvNT_6ParamsE --------------------------
	.section	.text._ZN7cutlass13device_kernelINS_4gemm6kernel13GemmUniversalIN4cute5tupleIJiiiiEEENS1_10collective13CollectiveMmaINS1_34MainloopSm90TmaGmmaWarpSpecializedILi5ENS5_IJNS4_1CILi1EEESB_SB_EEENS1_32KernelTmaWarpSpecializedPingpongEEENS5_IJNSA_ILi64EEENSA_ILi256EEENSA_ILi128EEEEEEaNS5_IJlSB_lEEEaSJ_NS4_8TiledMMAINS4_8MMA_AtomIJNS4_4SM904GMMA27MMA_64x256x32_S32S8S8_SS_TNEEEENS4_6LayoutISC_NS5_IJNSA_ILi0EEESR_SR_EEEEENS5_IJNS4_10UnderscoreESU_SU_EEEEENS4_13SM90_TMA_LOADENS4_14ComposedLayoutINS4_7SwizzleILi3ELi4ELi3EEENS4_18smem_ptr_flag_bitsILi8EEENSQ_INS5_IJNSA_ILi8EEESH_EEENS5_IJSH_SB_EEEEEEEvNS4_8identityESX_S17_vS18_EENS_8epilogue10collective6detail29Sm90TmaWarpSpecializedAdapterINS1B_15DefaultEpilogueIaSJ_SJ_NS1A_6thread17LinearCombinationIaLi1EiiLNS1F_9ScaleType4KindE0ELNS_15FloatRoundStyleE2EaEENS1_15EpilogueDefaultEEEEEvvEEEEvNT_6ParamsE,"ax",@progbits
	.align	128
.text._ZN7cutlass13device_kernelINS_4gemm6kernel13GemmUniversalIN4cute5tupleIJiiiiEEENS1_10collective13CollectiveMmaINS1_34MainloopSm90TmaGmmaWarpSpecializedILi5ENS5_IJNS4_1CILi1EEESB_SB_EEENS1_32KernelTmaWarpSpecializedPingpongEEENS5_IJNSA_ILi64EEENSA_ILi256EEENSA_ILi128EEEEEEaNS5_IJlSB_lEEEaSJ_NS4_8TiledMMAINS4_8MMA_AtomIJNS4_4SM904GMMA27MMA_64x256x32_S32S8S8_SS_TNEEEENS4_6LayoutISC_NS5_IJNSA_ILi0EEESR_SR_EEEEENS5_IJNS4_10UnderscoreESU_SU_EEEEENS4_13SM90_TMA_LOADENS4_14ComposedLayoutINS4_7SwizzleILi3ELi4ELi3EEENS4_18smem_ptr_flag_bitsILi8EEENSQ_INS5_IJNSA_ILi8EEESH_EEENS5_IJSH_SB_EEEEEEEvNS4_8identityESX_S17_vS18_EENS_8epilogue10collective6detail29Sm90TmaWarpSpecializedAdapterINS1B_15DefaultEpilogueIaSJ_SJ_NS1A_6thread17LinearCombinationIaLi1EiiLNS1F_9ScaleType4KindE0ELNS_15FloatRoundStyleE2EaEENS1_15EpilogueDefaultEEEEEvvEEEEvNT_6ParamsE:
        .type           _ZN7cutlass13device_kernelINS_4gemm6kernel13GemmUniversalIN4cute5tupleIJiiiiEEENS1_10collective13CollectiveMmaINS1_34MainloopSm90TmaGmmaWarpSpecializedILi5ENS5_IJNS4_1CILi1EEESB_SB_EEENS1_32KernelTmaWarpSpecializedPingpongEEENS5_IJNSA_ILi64EEENSA_ILi256EEENSA_ILi128EEEEEEaNS5_IJlSB_lEEEaSJ_NS4_8TiledMMAINS4_8MMA_AtomIJNS4_4SM904GMMA27MMA_64x256x32_S32S8S8_SS_TNEEEENS4_6LayoutISC_NS5_IJNSA_ILi0EEESR_SR_EEEEENS5_IJNS4_10UnderscoreESU_SU_EEEEENS4_13SM90_TMA_LOADENS4_14ComposedLayoutINS4_7SwizzleILi3ELi4ELi3EEENS4_18smem_ptr_flag_bitsILi8EEENSQ_INS5_IJNSA_ILi8EEESH_EEENS5_IJSH_SB_EEEEEEEvNS4_8identityESX_S17_vS18_EENS_8epilogue10collective6detail29Sm90TmaWarpSpecializedAdapterINS1B_15DefaultEpilogueIaSJ_SJ_NS1A_6thread17LinearCombinationIaLi1EiiLNS1F_9ScaleType4KindE0ELNS_15FloatRoundStyleE2EaEENS1_15EpilogueDefaultEEEEEvvEEEEvNT_6ParamsE,@function
        .size           _ZN7cutlass13device_kernelINS_4gemm6kernel13GemmUniversalIN4cute5tupleIJiiiiEEENS1_10collective13CollectiveMmaINS1_34MainloopSm90TmaGmmaWarpSpecializedILi5ENS5_IJNS4_1CILi1EEESB_SB_EEENS1_32KernelTmaWarpSpecializedPingpongEEENS5_IJNSA_ILi64EEENSA_ILi256EEENSA_ILi128EEEEEEaNS5_IJlSB_lEEEaSJ_NS4_8TiledMMAINS4_8MMA_AtomIJNS4_4SM904GMMA27MMA_64x256x32_S32S8S8_SS_TNEEEENS4_6LayoutISC_NS5_IJNSA_ILi0EEESR_SR_EEEEENS5_IJNS4_10UnderscoreESU_SU_EEEEENS4_13SM90_TMA_LOADENS4_14ComposedLayoutINS4_7SwizzleILi3ELi4ELi3EEENS4_18smem_ptr_flag_bitsILi8EEENSQ_INS5_IJNSA_ILi8EEESH_EEENS5_IJSH_SB_EEEEEEEvNS4_8identityESX_S17_vS18_EENS_8epilogue10collective6detail29Sm90TmaWarpSpecializedAdapterINS1B_15DefaultEpilogueIaSJ_SJ_NS1A_6thread17LinearCombinationIaLi1EiiLNS1F_9ScaleType4KindE0ELNS_15FloatRoundStyleE2EaEENS1_15EpilogueDefaultEEEEEvvEEEEvNT_6ParamsE,(.L_x_331 - _ZN7cutlass13device_kernelINS_4gemm6kernel13GemmUniversalIN4cute5tupleIJiiiiEEENS1_10collective13CollectiveMmaINS1_34MainloopSm90TmaGmmaWarpSpecializedILi5ENS5_IJNS4_1CILi1EEESB_SB_EEENS1_32KernelTmaWarpSpecializedPingpongEEENS5_IJNSA_ILi64EEENSA_ILi256EEENSA_ILi128EEEEEEaNS5_IJlSB_lEEEaSJ_NS4_8TiledMMAINS4_8MMA_AtomIJNS4_4SM904GMMA27MMA_64x256x32_S32S8S8_SS_TNEEEENS4_6LayoutISC_NS5_IJNSA_ILi0EEESR_SR_EEEEENS5_IJNS4_10UnderscoreESU_SU_EEEEENS4_13SM90_TMA_LOADENS4_14ComposedLayoutINS4_7SwizzleILi3ELi4ELi3EEENS4_18smem_ptr_flag_bitsILi8EEENSQ_INS5_IJNSA_ILi8EEESH_EEENS5_IJSH_SB_EEEEEEEvNS4_8identityESX_S17_vS18_EENS_8epilogue10collective6detail29Sm90TmaWarpSpecializedAdapterINS1B_15DefaultEpilogueIaSJ_SJ_NS1A_6thread17LinearCombinationIaLi1EiiLNS1F_9ScaleType4KindE0ELNS_15FloatRoundStyleE2EaEENS1_15EpilogueDefaultEEEEEvvEEEEvNT_6ParamsE)
        .other          _ZN7cutlass13device_kernelINS_4gemm6kernel13GemmUniversalIN4cute5tupleIJiiiiEEENS1_10collective13CollectiveMmaINS1_34MainloopSm90TmaGmmaWarpSpecializedILi5ENS5_IJNS4_1CILi1EEESB_SB_EEENS1_32KernelTmaWarpSpecializedPingpongEEENS5_IJNSA_ILi64EEENSA_ILi256EEENSA_ILi128EEEEEEaNS5_IJlSB_lEEEaSJ_NS4_8TiledMMAINS4_8MMA_AtomIJNS4_4SM904GMMA27MMA_64x256x32_S32S8S8_SS_TNEEEENS4_6LayoutISC_NS5_IJNSA_ILi0EEESR_SR_EEEEENS5_IJNS4_10UnderscoreESU_SU_EEEEENS4_13SM90_TMA_LOADENS4_14ComposedLayoutINS4_7SwizzleILi3ELi4ELi3EEENS4_18smem_ptr_flag_bitsILi8EEENSQ_INS5_IJNSA_ILi8EEESH_EEENS5_IJSH_SB_EEEEEEEvNS4_8identityESX_S17_vS18_EENS_8epilogue10collective6detail29Sm90TmaWarpSpecializedAdapterINS1B_15DefaultEpilogueIaSJ_SJ_NS1A_6thread17LinearCombinationIaLi1EiiLNS1F_9ScaleType4KindE0ELNS_15FloatRoundStyleE2EaEENS1_15EpilogueDefaultEEEEEvvEEEEvNT_6ParamsE,@"STO_CUDA_ENTRY STV_DEFAULT"
_ZN7cutlass13device_kernelINS_4gemm6kernel13GemmUniversalIN4cute5tupleIJiiiiEEENS1_10collective13CollectiveMmaINS1_34MainloopSm90TmaGmmaWarpSpecializedILi5ENS5_IJNS4_1CILi1EEESB_SB_EEENS1_32KernelTmaWarpSpecializedPingpongEEENS5_IJNSA_ILi64EEENSA_ILi256EEENSA_ILi128EEEEEEaNS5_IJlSB_lEEEaSJ_NS4_8TiledMMAINS4_8MMA_AtomIJNS4_4SM904GMMA27MMA_64x256x32_S32S8S8_SS_TNEEEENS4_6LayoutISC_NS5_IJNSA_ILi0EEESR_SR_EEEEENS5_IJNS4_10UnderscoreESU_SU_EEEEENS4_13SM90_TMA_LOADENS4_14ComposedLayoutINS4_7SwizzleILi3ELi4ELi3EEENS4_18smem_ptr_flag_bitsILi8EEENSQ_INS5_IJNSA_ILi8EEESH_EEENS5_IJSH_SB_EEEEEEEvNS4_8identityESX_S17_vS18_EENS_8epilogue10collective6detail29Sm90TmaWarpSpecializedAdapterINS1B_15DefaultEpilogueIaSJ_SJ_NS1A_6thread17LinearCombinationIaLi1EiiLNS1F_9ScaleType4KindE0ELNS_15FloatRoundStyleE2EaEENS1_15EpilogueDefaultEEEEEvvEEEEvNT_6ParamsE:
[----:B------:R-:W0:Y:S02]  /*0000*/  LDC R1, c[0x0][0x28] ;  /* 0x00000a00ff017b82 */ /* 0x000e240000000800 */
[----:B0-----:R-:W-:Y:S01]  /*0010*/  VIADD R1, R1, 0xfffffff8 ;  /* 0xfffffff801017836 */ /* 0x001fe20000000000 */
[----:B------:R-:W0:Y:S01]  /*0020*/  S2R R4, SR_TID.X ;  /* 0x0000000000047919 */ /* 0x000e220000002100 */
[----:B------:R-:W-:Y:S01]  /*0030*/  ELECT P0, URZ, PT ;  /* 0x00000000003f782f */ /* 0x000fe20003800000 */
[----:B------:R-:W-:Y:S01]  /*0040*/  BSSY B0, `(.L_x_0) ;  /* 0x000000f000007945 */ /* 0x000fe20003800000 */
[--C-:B0-----:R-:W-:Y:S02]  /*0050*/  SHF.R.U32.HI R0, RZ, 0x5, R4.reuse ;  /* 0x00000005ff007819 */ /* 0x101fe40000011604 */
[----:B------:R-:W-:-:S03]  /*0060*/  SHF.R.U32.HI R5, RZ, 0x7, R4 ;  /* 0x00000007ff057819 */ /* 0x000fc60000011604 */
[----:B------:R-:W0:Y:S04]  /*0070*/  SHFL.IDX PT, R2, R0, RZ, 0x1f ;  /* 0x00001fff00027589 */ /* 0x000e2800000e0000 */
[----:B------:R1:W2:Y:S01]  /*0080*/  SHFL.IDX PT, R8, R5, RZ, 0x1f ;  /* 0x00001fff05087589 */ /* 0x0002a200000e0000 */
[----:B0-----:R-:W-:-:S13]  /*0090*/  ISETP.NE.OR P0, PT, R2, RZ, !P0 ;  /* 0x000000ff0200720c */ /* 0x001fda0004705670 */
[----:B-12---:R-:W-:Y:S05]  /*00a0*/  @P0 BRA `(.L_x_1) ;  /* 0x0000000000200947 */ /* 0x006fea0003800000 */
[----:B------:R-:W-:Y:S02]  /*00b0*/  ULDC.64 UR4, c[0x0][0x198] ;  /* 0x0000660000047ab9 */ /* 0x000fe40000000a00 */
[----:B------:R-:W-:Y:S02]  /*00c0*/  UIADD3 UR6, UP0, UR4, 0xf0, URZ ;  /* 0x000000f004067890 */ /* 0x000fe4000ff1e03f */
[----:B------:R-:W-:Y:S02]  /*00d0*/  UIADD3 UR4, UP1, UR4, 0x1f0, URZ ;  /* 0x000001f004047890 */ /* 0x000fe4000ff3e03f */
[----:B------:R-:W-:Y:S02]  /*00e0*/  UIADD3.X UR7, URZ, UR5, URZ, UP0, !UPT ;  /* 0x000000053f077290 */ /* 0x000fe400087fe43f */
[----:B------:R-:W-:-:S07]  /*00f0*/  UIADD3.X UR5, URZ, UR5, URZ, UP1, !UPT ;  /* 0x000000053f057290 */ /* 0x000fce0008ffe43f */
[----:B------:R0:W-:Y:S02]  /*0100*/  UTMACCTL.PF [UR6] ;  /* 0x00000000060079b9 */ /* 0x0001e40008040000 */
[----:B------:R0:W-:Y:S02]  /*0110*/  UTMACCTL.PF [UR4] ;  /* 0x00000000040079b9 */ /* 0x0001e40008040000 */
[----:B0-----:R-:W-:Y:S01]  /*0120*/  NOP ;  /* 0x0000000000007918 */ /* 0x001fe20000000000 */
.L_x_1:
[----:B------:R-:W-:Y:S05]  /*0130*/  BSYNC B0 ;  /* 0x0000000000007941 */ /* 0x000fea0003800000 */
.L_x_0:
[----:B------:R-:W0:Y:S02]  /*0140*/  SHFL.IDX PT, R3, R0, RZ, 0x1f ;  /* 0x00001fff00037589 */ /* 0x000e2400000e0000 */
[----:B0-----:R-:W-:-:S13]  /*0150*/  ISETP.NE.AND P0, PT, R3, RZ, PT ;  /* 0x000000ff0300720c */ /* 0x001fda0003f05270 */
[----:B------:R-:W-:Y:S05]  /*0160*/  @P0 BRA `(.L_x_2) ;  /* 0x0000000000600947 */ /* 0x000fea0003800000 */
[----:B------:R-:W0:Y:S01]  /*0170*/  S2UR UR8, SR_CgaCtaId ;  /* 0x00000000000879c3 */ /* 0x000e220000008800 */
[----:B------:R-:W-:Y:S01]  /*0180*/  UMOV UR4, 0x400 ;  /* 0x0000040000047882 */ /* 0x000fe20000000000 */
[----:B------:R-:W-:Y:S01]  /*0190*/  UMOV UR5, 0x1 ;  /* 0x0000000100057882 */ /* 0x000fe20000000000 */
[----:B------:R-:W-:Y:S01]  /*01a0*/  UMOV UR6, 0x80 ;  /* 0x0000008000067882 */ /* 0x000fe20000000000 */
[----:B------:R-:W-:Y:S01]  /*01b0*/  ELECT P0, URZ, PT ;  /* 0x00000000003f782f */ /* 0x000fe20003800000 */
[----:B------:R-:W-:-:S04]  /*01c0*/  UIADD3 UR6, -UR6, 0x100000, URZ ;  /* 0x0010000006067890 */ /* 0x000fc8000fffe13f */
[----:B------:R-:W-:Y:S02]  /*01d0*/  USHF.L.U32 UR7, UR6, 0xb, URZ ;  /* 0x0000000b06077899 */ /* 0x000fe4000800063f */
[----:B------:R-:W-:Y:S02]  /*01e0*/  USHF.L.U32 UR6, UR6, 0x1, URZ ;  /* 0x0000000106067899 */ /* 0x000fe4000800063f */
[----:B0-----:R-:W-:Y:S02]  /*01f0*/  ULEA UR8, UR8, UR4, 0x18 ;  /* 0x0000000408087291 */ /* 0x001fe4000f8ec03f */
[----:B------:R-:W-:-:S04]  /*0200*/  UIADD3 UR4, -UR5, 0x100000, URZ ;  /* 0x0010000005047890 */ /* 0x000fc8000fffe13f */
[----:B------:R-:W-:Y:S02]  /*0210*/  USHF.L.U32 UR5, UR4, 0xb, URZ ;  /* 0x0000000b04057899 */ /* 0x000fe4000800063f */
[----:B------:R-:W-:Y:S01]  /*0220*/  USHF.L.U32 UR4, UR4, 0x1, URZ ;  /* 0x0000000104047899 */ /* 0x000fe2000800063f */
[----:B------:R-:W0:Y:S11]  /*0230*/  FENCE.VIEW.ASYNC.S ;  /* 0x00000000000073c6 */ /* 0x000e360000000000 */
[----:B0-----:R0:W1:Y:S01]  /*0240*/  SYNCS.EXCH.64 URZ, [UR8], UR4 ;  /* 0x00000004083f75b2 */ /* 0x0010620008000100 */
[----:B------:R0:W2:Y:S01]  /*0250*/  SYNCS.EXCH.64 URZ, [UR8+0x28], UR6 ;  /* 0x00002806083f75b2 */ /* 0x0000a20008000100 */
[----:B------:R0:W3:Y:S01]  /*0260*/  SYNCS.EXCH.64 URZ, [UR8+0x8], UR4 ;  /* 0x00000804083f75b2 */ /* 0x0000e20008000100 */
[----:B------:R0:W4:Y:S01]  /*0270*/  SYNCS.EXCH.64 URZ, [UR8+0x30], UR6 ;  /* 0x00003006083f75b2 */ /* 0x0001220008000100 */
[----:B------:R0:W0:Y:S01]  /*0280*/  SYNCS.EXCH.64 URZ, [UR8+0x10], UR4 ;  /* 0x00001004083f75b2 */ /* 0x0000220008000100 */
[----:B------:R0:W0:Y:S01]  /*0290*/  SYNCS.EXCH.64 URZ, [UR8+0x38], UR6 ;  /* 0x00003806083f75b2 */ /* 0x0000220008000100 */
[----:B------:R0:W0:Y:S01]  /*02a0*/  SYNCS.EXCH.64 URZ, [UR8+0x18], UR4 ;  /* 0x00001804083f75b2 */ /* 0x0000220008000100 */
[----:B------:R0:W0:Y:S01]  /*02b0*/  SYNCS.EXCH.64 URZ, [UR8+0x40], UR6 ;  /* 0x00004006083f75b2 */ /* 0x0000220008000100 */
[----:B------:R0:W0:Y:S01]  /*02c0*/  SYNCS.EXCH.64 URZ, [UR8+0x20], UR4 ;  /* 0x00002004083f75b2 */ /* 0x0000220008000100 */
[----:B------:R0:W0:Y:S01]  /*02d0*/  SYNCS.EXCH.64 URZ, [UR8+0x48], UR6 ;  /* 0x00004806083f75b2 */ /* 0x0000220008000100 */
[----:B------:R-:W-:Y:S01]  /*02e0*/  NOP ;  /* 0x0000000000007918 */ /* 0x000fe20000000000 */
.L_x_2:
[----:B------:R-:W5:Y:S01]  /*02f0*/  SHFL.IDX PT, R6, R0, RZ, 0x1f ;  /* 0x00001fff00067589 */ /* 0x000f6200000e0000 */
[----:B------:R-:W-:Y:S01]  /*0300*/  ELECT P0, URZ, PT ;  /* 0x00000000003f782f */ /* 0x000fe20003800000 */
[----:B------:R-:W-:Y:S01]  /*0310*/  NOP ;  /* 0x0000000000007918 */ /* 0x000fe20000000000 */
[----:B------:R-:W-:Y:S01]  /*0320*/  ELECT P1, URZ, PT ;  /* 0x00000000003f782f */ /* 0x000fe20003820000 */
[----:B------:R-:W1:Y:S01]  /*0330*/  SHFL.IDX PT, R3, R0, RZ, 0x1f ;  /* 0x00001fff00037589 */ /* 0x000e6200000e0000 */
[----:B0-----:R-:W-:Y:S01]  /*0340*/  UMOV UR4, 0x20 ;  /* 0x0000002000047882 */ /* 0x001fe20000000000 */
[----:B------:R-:W-:Y:S01]  /*0350*/  UMOV UR11, 0x80 ;  /* 0x00000080000b7882 */ /* 0x000fe20000000000 */
[----:B------:R-:W-:Y:S01]  /*0360*/  NOP ;  /* 0x0000000000007918 */ /* 0x000fe20000000000 */
[C---:B------:R-:W-:Y:S01]  /*0370*/  VIADD R33, R8.reuse, 0xffffffff ;  /* 0xffffffff08217836 */ /* 0x040fe20000000000 */
[----:B------:R-:W0:Y:S01]  /*0380*/  SHFL.IDX PT, R5, R5, RZ, 0x1f ;  /* 0x00001fff05057589 */ /* 0x000e2200000e0000 */
[----:B------:R-:W-:Y:S01]  /*0390*/  ULDC.64 UR36, c[0x0][0x208] ;  /* 0x0000820000247ab9 */ /* 0x000fe20000000a00 */
[----:B------:R-:W-:-:S02]  /*03a0*/  ISETP.NE.AND P2, PT, R8, RZ, PT ;  /* 0x000000ff0800720c */ /* 0x000fc40003f45270 */
[----:B------:R-:W-:Y:S02]  /*03b0*/  ISETP.GE.U32.AND P3, PT, R33, 0x2, PT ;  /* 0x000000022100780c */ /* 0x000fe40003f66070 */
[----:B-----5:R-:W-:Y:S02]  /*03c0*/  ISETP.NE.OR P0, PT, R6, RZ, !P0 ;  /* 0x000000ff0600720c */ /* 0x020fe40004705670 */
[----:B-1----:R-:W-:Y:S02]  /*03d0*/  ISETP.NE.OR P1, PT, R3, RZ, !P1 ;  /* 0x000000ff0300720c */ /* 0x002fe40004f25670 */
[----:B------:R-:W-:-:S04]  /*03e0*/  SHF.R.S32.HI R3, RZ, 0x1f, R2 ;  /* 0x0000001fff037819 */ /* 0x000fc80000011402 */
[----:B------:R-:W-:-:S05]  /*03f0*/  LEA.HI R3, R3, R2, RZ, 0x2 ;  /* 0x0000000203037211 */ /* 0x000fca00078f10ff */
[----:B------:R-:W-:Y:S01]  /*0400*/  VOTEU.ALL UP0, P0 ;  /* 0x00000000003f7886 */ /* 0x000fe20000000000 */
[----:B------:R-:W-:Y:S01]  /*0410*/  LOP3.LUT R3, R3, 0xfffffffc, RZ, 0xc0, !PT ;  /* 0xfffffffc03037812 */ /* 0x000fe200078ec0ff */
[----:B------:R-:W-:-:S03]  /*0420*/  VOTEU.ALL UP1, P1 ;  /* 0x00000000003f7886 */ /* 0x000fc60000820000 */
[----:B------:R-:W1:Y:S01]  /*0430*/  @!UP0 S2UR UR7, SR_CgaCtaId ;  /* 0x00000000000789c3 */ /* 0x000e620000008800 */
[----:B------:R-:W-:Y:S01]  /*0440*/  @!UP0 UMOV UR6, 0x400 ;  /* 0x0000040000068882 */ /* 0x000fe20000000000 */
[----:B------:R-:W-:-:S04]  /*0450*/  @!UP0 UIADD3 UR4, -UR4, 0x100000, URZ ;  /* 0x0010000004048890 */ /* 0x000fc8000fffe13f */
[----:B------:R-:W-:Y:S02]  /*0460*/  @!UP0 USHF.L.U32 UR5, UR4, 0xb, URZ ;  /* 0x0000000b04058899 */ /* 0x000fe4000800063f */
[----:B------:R-:W-:Y:S01]  /*0470*/  @!UP0 USHF.L.U32 UR4, UR4, 0x1, URZ ;  /* 0x0000000104048899 */ /* 0x000fe2000800063f */
[----:B------:R-:W-:Y:S01]  /*0480*/  IMAD.IADD R0, R2, 0x1, -R3 ;  /* 0x0000000102007824 */ /* 0x000fe200078e0a03 */
[----:B------:R-:W-:Y:S01]  /*0490*/  @!UP1 UMOV UR9, 0x400 ;  /* 0x0000040000099882 */ /* 0x000fe20000000000 */
[----:B------:R-:W-:Y:S01]  /*04a0*/  VOTEU.ALL UP2, P1 ;  /* 0x00000000003f7886 */ /* 0x000fe20000840000 */
[----:B------:R-:W-:Y:S01]  /*04b0*/  VOTEU.ALL UP3, P1 ;  /* 0x00000000003f7886 */ /* 0x000fe20000860000 */
[----:B------:R-:W-:Y:S01]  /*04c0*/  VOTEU.ALL UP4, P1 ;  /* 0x00000000003f7886 */ /* 0x000fe20000880000 */
[----:B------:R-:W5:Y:S01]  /*04d0*/  @!UP1 S2UR UR10, SR_CgaCtaId ;  /* 0x00000000000a99c3 */ /* 0x000f620000008800 */
[----:B------:R-:W-:Y:S01]  /*04e0*/  VOTEU.ALL UP5, P1 ;  /* 0x00000000003f7886 */ /* 0x000fe200008a0000 */
[----:B------:R-:W-:-:S04]  /*04f0*/  SHF.R.S32.HI R3, RZ, 0x1f, R4 ;  /* 0x0000001fff037819 */ /* 0x000fc80000011404 */
[----:B------:R-:W-:-:S04]  /*0500*/  LEA.HI R3, R3, R4, RZ, 0x7 ;  /* 0x0000000403037211 */ /* 0x000fc800078f38ff */
[----:B------:R-:W-:-:S05]  /*0510*/  LOP3.LUT R3, R3, 0xffffff80, RZ, 0xc0, !PT ;  /* 0xffffff8003037812 */ /* 0x000fca00078ec0ff */
[----:B------:R-:W-:Y:S01]  /*0520*/  IMAD.IADD R3, R4, 0x1, -R3 ;  /* 0x0000000104037824 */ /* 0x000fe200078e0a03 */
[----:B-1----:R-:W-:Y:S02]  /*0530*/  @!UP0 ULEA UR8, UR7, UR6, 0x18 ;  /* 0x0000000607088291 */ /* 0x002fe4000f8ec03f */
[----:B------:R-:W-:-:S04]  /*0540*/  @!UP1 UIADD3 UR6, -UR11, 0x100000, URZ ;  /* 0x001000000b069890 */ /* 0x000fc8000fffe13f */
[----:B------:R-:W-:Y:S02]  /*0550*/  @!UP1 USHF.L.U32 UR7, UR6, 0xb, URZ ;  /* 0x0000000b06079899 */ /* 0x000fe4000800063f */
[----:B------:R-:W-:Y:S01]  /*0560*/  @!UP1 USHF.L.U32 UR6, UR6, 0x1, URZ ;  /* 0x0000000106069899 */ /* 0x000fe2000800063f */
[----:B------:R-:W-:Y:S01]  /*0570*/  VOTEU.ALL UP0, P0 ;  /* 0x00000000003f7886 */ /* 0x000fe20000000000 */
[----:B-----5:R-:W-:Y:S01]  /*0580*/  @!UP1 ULEA UR9, UR10, UR9, 0x18 ;  /* 0x000000090a099291 */ /* 0x020fe2000f8ec03f */
[----:B------:R-:W-:Y:S02]  /*0590*/  VOTEU.ALL UP1, P0 ;  /* 0x00000000003f7886 */ /* 0x000fe40000020000 */
[----:B------:R-:W-:Y:S01]  /*05a0*/  ULDC.64 UR10, c[0x0][0x598] ;  /* 0x00016600000a7ab9 */ /* 0x000fe20000000a00 */
[----:B------:R-:W-:Y:S01]  /*05b0*/  ISETP.NE.AND P0, PT, R0, 0x3, PT ;  /* 0x000000030000780c */ /* 0x000fe20003f05270 */
[----:B------:R-:W1:Y:S02]  /*05c0*/  FENCE.VIEW.ASYNC.S ;  /* 0x00000000000073c6 */ /* 0x000e640000000000 */
[----:B-1----:R1:W2:Y:S01]  /*05d0*/  @!UP0 SYNCS.EXCH.64 URZ, [UR8+0x80], UR4 ;  /* 0x00008004083f85b2 */ /* 0x0022a20008000100 */
[----:B------:R-:W-:-:S02]  /*05e0*/  ISETP.NE.U32.AND P1, PT, RZ, UR10, PT ;  /* 0x0000000aff007c0c */ /* 0x000fc4000bf25070 */
[----:B------:R-:W-:Y:S02]  /*05f0*/  ISETP.EQ.OR P0, PT, R0, RZ, !P0 ;  /* 0x000000ff0000720c */ /* 0x000fe40004702670 */
[----:B------:R-:W-:Y:S02]  /*0600*/  ISETP.NE.AND.EX P1, PT, RZ, UR11, PT, P1 ;  /* 0x0000000bff007c0c */ /* 0x000fe4000bf25310 */
[----:B------:R-:W-:-:S04]  /*0610*/  ISETP.EQ.AND P0, PT, R8, RZ, P0 ;  /* 0x000000ff0800720c */ /* 0x000fc80000702270 */
[----:B------:R-:W-:-:S04]  /*0620*/  SEL R16, RZ, 0x1, !P0 ;  /* 0x00000001ff107807 */ /* 0x000fc80004000000 */
[----:B------:R-:W-:Y:S01]  /*0630*/  SEL R16, R16, 0x2, P3 ;  /* 0x0000000210107807 */ /* 0x000fe20001800000 */
[----:B------:R1:W2:Y:S01]  /*0640*/  @!UP1 SYNCS.EXCH.64 URZ, [UR8+0x88], UR4 ;  /* 0x00008804083f95b2 */ /* 0x0002a20008000100 */
[----:B------:R-:W-:Y:S01]  /*0650*/  NOP ;  /* 0x0000000000007918 */ /* 0x000fe20000000000 */
[----:B------:R1:W2:Y:S01]  /*0660*/  @!UP2 SYNCS.EXCH.64 URZ, [UR9+0x60], UR6 ;  /* 0x00006006093fa5b2 */ /* 0x0002a20008000100 */
[----:B------:R1:W2:Y:S01]  /*0670*/  @!UP3 SYNCS.EXCH.64 URZ, [UR9+0x68], UR6 ;  /* 0x00006806093fb5b2 */ /* 0x0002a20008000100 */
[----:B------:R1:W2:Y:S01]  /*0680*/  @!UP4 SYNCS.EXCH.64 URZ, [UR9+0x70], UR6 ;  /* 0x00007006093fc5b2 */ /* 0x0002a20008000100 */
[----:B------:R1:W2:Y:S01]  /*0690*/  @!UP5 SYNCS.EXCH.64 URZ, [UR9+0x78], UR6 ;  /* 0x00007806093fd5b2 */ /* 0x0002a20008000100 */
[----:B------:R-:W-:Y:S01]  /*06a0*/  NOP ;  /* 0x0000000000007918 */ /* 0x000fe20000000000 */
[----:B--234-:R-:W-:Y:S06]  /*06b0*/  BAR.SYNC.DEFER_BLOCKING 0x0 ;  /* 0x0000000000007b1d */ /* 0x01cfec0000010000 */
[----:B01----:R-:W-:Y:S05]  /*06c0*/  @!P1 BRA `(.L_x_3) ;  /* 0x00000000001c9947 */ /* 0x003fea0003800000 */
[----:B------:R-:W0:Y:S02]  /*06d0*/  LDC.64 R6, c[0x0][0x598] ;  /* 0x00016600ff067b82 */ /* 0x000e240000000a00 */
[----:B0-----:R-:W2:Y:S02]  /*06e0*/  LDG.E.64 R6, desc[UR36][R6.64] ;  /* 0x0000002406067981 */ /* 0x001ea4000c1e1b00 */
[----:B--2---:R-:W-:-:S04]  /*06f0*/  ISETP.NE.U32.AND P0, PT, R6, RZ, PT ;  /* 0x000000ff0600720c */ /* 0x004fc80003f05070 */
[----:B------:R-:W-:-:S13]  /*0700*/  ISETP.NE.AND.EX P0, PT, R7, RZ, PT, P0 ;  /* 0x000000ff0700720c */ /* 0x000fda0003f05300 */
[----:B------:R-:W-:Y:S05]  /*0710*/  @!P0 BRA `(.L_x_3) ;  /* 0x0000000000088947 */ /* 0x000fea0003800000 */
[----:B------:R1:W5:Y:S01]  /*0720*/  LD.E R153, desc[UR36][R6.64] ;  /* 0x0000002406997980 */ /* 0x000362000c101900 */
[----:B------:R-:W-:Y:S05]  /*0730*/  BRA `(.L_x_4) ;  /* 0x0000000000247947 */ /* 0x000fea0003800000 */
.L_x_3:
[----:B------:R-:W-:Y:S02]  /*0740*/  ULDC.64 UR4, c[0x0][0x588] ;  /* 0x0001620000047ab9 */ /* 0x000fe40000000a00 */
[----:B------:R-:W-:-:S04]  /*0750*/  ISETP.NE.U32.AND P0, PT, RZ, UR4, PT ;  /* 0x00000004ff007c0c */ /* 0x000fc8000bf05070 */
[----:B------:R-:W-:-:S13]  /*0760*/  ISETP.NE.AND.EX P0, PT, RZ, UR5, PT, P0 ;  /* 0x00000005ff007c0c */ /* 0x000fda000bf05300 */
[----:B------:R-:W-:Y:S05]  /*0770*/  @!P0 BRA `(.L_x_5) ;  /* 0x00000000000c8947 */ /* 0x000fea0003800000 */
[----:B------:R-:W0:Y:S02]  /*0780*/  LDC.64 R6, c[0x0][0x588] ;  /* 0x00016200ff067b82 */ /* 0x000e240000000a00 */
[----:B0-----:R0:W5:Y:S01]  /*0790*/  LDG.E R153, desc[UR36][R6.64] ;  /* 0x0000002406997981 */ /* 0x001162000c1e1900 */
[----:B------:R-:W-:Y:S05]  /*07a0*/  BRA `(.L_x_4) ;  /* 0x0000000000087947 */ /* 0x000fea0003800000 */
.L_x_5:
[----:B------:R-:W-:Y:S02]  /*07b0*/  ULDC UR4, c[0x0][0x580] ;  /* 0x0001600000047ab9 */ /* 0x000fe40000000800 */
[----:B------:R-:W-:-:S07]  /*07c0*/  IMAD.U32 R153, RZ, RZ, UR4 ;  /* 0x00000004ff997e24 */ /* 0x000fce000f8e00ff */
.L_x_4:
[----:B------:R-:W-:Y:S02]  /*07d0*/  ULDC.64 UR4, c[0x0][0x5a0] ;  /* 0x0001680000047ab9 */ /* 0x000fe40000000a00 */
[----:B------:R-:W-:-:S04]  /*07e0*/  ISETP.NE.U32.AND P0, PT, RZ, UR4, PT ;  /* 0x00000004ff007c0c */ /* 0x000fc8000bf05070 */
[----:B------:R-:W-:-:S13]  /*07f0*/  ISETP.NE.AND.EX P0, PT, RZ, UR5, PT, P0 ;  /* 0x00000005ff007c0c */ /* 0x000fda000bf05300 */
[----:B------:R-:W-:Y:S05]  /*0800*/  @!P0 BRA `(.L_x_6) ;  /* 0x00000000001c8947 */ /* 0x000fea0003800000 */
[----:B01----:R-:W0:Y:S02]  /*0810*/  LDC.64 R6, c[0x0][0x5a0] ;  /* 0x00016800ff067b82 */ /* 0x003e240000000a00 */
[----:B0-----:R-:W2:Y:S02]  /*0820*/  LDG.E.64 R6, desc[UR36][R6.64] ;  /* 0x0000002406067981 */ /* 0x001ea4000c1e1b00 */
[----:B--2---:R-:W-:-:S04]  /*0830*/  ISETP.NE.U32.AND P0, PT, R6, RZ, PT ;  /* 0x000000ff0600720c */ /* 0x004fc80003f05070 */
[----:B------:R-:W-:-:S13]  /*0840*/  ISETP.NE.AND.EX P0, PT, R7, RZ, PT, P0 ;  /* 0x000000ff0700720c */ /* 0x000fda0003f05300 */
[----:B------:R-:W-:Y:S05]  /*0850*/  @!P0 BRA `(.L_x_6) ;  /* 0x0000000000088947 */ /* 0x000fea0003800000 */
[----:B------:R3:W5:Y:S01]  /*0860*/  LD.E R152, desc[UR36][R6.64] ;  /* 0x0000002406987980 */ /* 0x000762000c101900 */
[----:B------:R-:W-:Y:S05]  /*0870*/  BRA `(.L_x_7) ;  /* 0x0000000000247947 */ /* 0x000fea0003800000 */
.L_x_6:
[----:B------:R-:W-:Y:S02]  /*0880*/  ULDC.64 UR4, c[0x0][0x590] ;  /* 0x0001640000047ab9 */ /* 0x000fe40000000a00 */
[----:B------:R-:W-:-:S04]  /*0890*/  ISETP.NE.U32.AND P0, PT, RZ, UR4, PT ;  /* 0x00000004ff007c0c */ /* 0x000fc8000bf05070 */
[----:B------:R-:W-:-:S13]  /*08a0*/  ISETP.NE.AND.EX P0, PT, RZ, UR5, PT, P0 ;  /* 0x00000005ff007c0c */ /* 0x000fda000bf05300 */
[----:B------:R-:W-:Y:S05]  /*08b0*/  @!P0 BRA `(.L_x_8) ;  /* 0x00000000000c8947 */ /* 0x000fea0003800000 */
[----:B01----:R-:W0:Y:S02]  /*08c0*/  LDC.64 R6, c[0x0][0x590] ;  /* 0x00016400ff067b82 */ /* 0x003e240000000a00 */
[----:B0-----:R2:W5:Y:S01]  /*08d0*/  LDG.E R152, desc[UR36][R6.64] ;  /* 0x0000002406987981 */ /* 0x001562000c1e1900 */
[----:B------:R-:W-:Y:S05]  /*08e0*/  BRA `(.L_x_7) ;  /* 0x0000000000087947 */ /* 0x000fea0003800000 */
.L_x_8:
[----:B------:R-:W-:Y:S02]  /*08f0*/  ULDC UR4, c[0x0][0x584] ;  /* 0x0001610000047ab9 */ /* 0x000fe40000000800 */
[----:B------:R-:W-:-:S07]  /*0900*/  IMAD.U32 R152, RZ, RZ, UR4 ;  /* 0x00000004ff987e24 */ /* 0x000fce000f8e00ff */
.L_x_7:
[----:B------:R-:W4:Y:S01]  /*0910*/  LDC R2, c[0x0][0x65c] ;  /* 0x00019700ff027b82 */ /* 0x000f220000000800 */
[----:B------:R-:W4:Y:S01]  /*0920*/  S2R R14, SR_CTAID.Y ;  /* 0x00000000000e7919 */ /* 0x000f220000002600 */
[----:B------:R-:W-:Y:S01]  /*0930*/  ULDC UR6, c[0x0][0x28c] ;  /* 0x0000a30000067ab9 */ /* 0x000fe20000000800 */
[----:B------:R-:W-:Y:S01]  /*0940*/  ISETP.NE.AND P0, PT, R8, 0x2, PT ;  /* 0x000000020800780c */ /* 0x000fe20003f05270 */
[----:B------:R-:W-:Y:S01]  /*0950*/  UIADD3 UR6, UR6, 0x7f, URZ ;  /* 0x0000007f06067890 */ /* 0x000fe2000fffe03f */
[----:B0123--:R-:W0:Y:S01]  /*0960*/  S2R R6, SR_CTAID.X ;  /* 0x0000000000067919 */ /* 0x00fe220000002500 */
[----:B------:R-:W-:Y:S01]  /*0970*/  IMAD.MOV.U32 R7, RZ, RZ, RZ ;  /* 0x000000ffff077224 */ /* 0x000fe200078e00ff */
[----:B------:R-:W-:Y:S01]  /*0980*/  UMOV UR38, URZ ;  /* 0x0000003f00267c82 */ /* 0x000fe20008000000 */
[----:B------:R-:W-:Y:S01]  /*0990*/  USHF.R.S32.HI UR7, URZ, 0x1f, UR6 ;  /* 0x0000001f3f077899 */ /* 0x000fe20008011406 */
[----:B------:R-:W-:Y:S01]  /*09a0*/  UMOV UR39, URZ ;  /* 0x0000003f00277c82 */ /* 0x000fe20008000000 */
[----:B------:R-:W-:-:S02]  /*09b0*/  ULDC.64 UR8, c[0x0][0x650] ;  /* 0x0001940000087ab9 */ /* 0x000fc40000000a00 */
[----:B------:R-:W-:-:S04]  /*09c0*/  ULEA.HI UR7, UR7, UR6, URZ, 0x7 ;  /* 0x0000000607077291 */ /* 0x000fc8000f8f383f */
[----:B------:R-:W-:Y:S01]  /*09d0*/  USHF.R.S32.HI UR40, URZ, 0x7, UR7 ;  /* 0x000000073f287899 */ /* 0x000fe20008011407 */
[----:B----4-:R-:W-:-:S13]  /*09e0*/  ISETP.NE.AND P1, PT, R2, 0x1, PT ;  /* 0x000000010200780c */ /* 0x010fda0003f25270 */
[----:B------:R-:W0:Y:S01]  /*09f0*/  @P1 LDC R19, c[0x0][0x10] ;  /* 0x00000400ff131b82 */ /* 0x000e220000000800 */
[----:B------:R-:W-:Y:S02]  /*0a00*/  @P1 IMAD.MOV.U32 R8, RZ, RZ, R14 ;  /* 0x000000ffff081224 */ /* 0x000fe400078e000e */
[----:B------:R-:W-:Y:S02]  /*0a10*/  @P1 IMAD.MOV.U32 R9, RZ, RZ, RZ ;  /* 0x000000ffff091224 */ /* 0x000fe400078e00ff */
[----:B------:R-:W-:-:S03]  /*0a20*/  @P1 IMAD.MOV.U32 R17, RZ, RZ, RZ ;  /* 0x000000ffff111224 */ /* 0x000fc600078e00ff */
[----:B------:R-:W1:Y:S01]  /*0a30*/  @!P1 LDC R11, c[0x0][0xc] ;  /* 0x00000300ff0b9b82 */ /* 0x000e620000000800 */
[----:B------:R-:W-:Y:S01]  /*0a40*/  ULDC UR4, c[0x0][0xc] ;  /* 0x0000030000047ab9 */ /* 0x000fe20000000800 */
[----:B------:R-:W-:Y:S02]  /*0a50*/  ULDC UR5, c[0x0][0x10] ;  /* 0x0000040000057ab9 */ /* 0x000fe40000000800 */
[----:B------:R-:W-:-:S04]  /*0a60*/  UIMAD.WIDE.U32 UR4, UR4, UR5, URZ ;  /* 0x00000005040472a5 */ /* 0x000fc8000f8e003f */
[----:B------:R-:W2:Y:S01]  /*0a70*/  LDC R2, c[0x0][0x14] ;  /* 0x00000500ff027b82 */ /* 0x000ea20000000800 */
[----:B0-----:R-:W-:-:S04]  /*0a80*/  @P1 IMAD.WIDE.U32 R18, R6, R19, R8 ;  /* 0x0000001306121225 */ /* 0x001fc800078e0008 */
[----:B------:R-:W-:Y:S02]  /*0a90*/  @P1 IMAD.IADD R17, R19, 0x1, R17 ;  /* 0x0000000113111824 */ /* 0x000fe400078e0211 */
[----:B-1----:R-:W-:-:S04]  /*0aa0*/  @!P1 IMAD.WIDE.U32 R8, R11, R14, R6 ;  /* 0x0000000e0b089225 */ /* 0x002fc800078e0006 */
[----:B------:R-:W-:Y:S02]  /*0ab0*/  @!P1 IMAD.MOV.U32 R18, RZ, RZ, R8 ;  /* 0x000000ffff129224 */ /* 0x000fe400078e0008 */
[----:B------:R-:W-:Y:S02]  /*0ac0*/  @!P1 IMAD.MOV.U32 R17, RZ, RZ, R9 ;  /* 0x000000ffff119224 */ /* 0x000fe400078e0009 */
[----:B--2---:R-:W-:-:S04]  /*0ad0*/  IMAD.WIDE.U32 R12, R2, UR4, RZ ;  /* 0x00000004020c7c25 */ /* 0x004fc8000f8e00ff */
[----:B------:R-:W-:Y:S01]  /*0ae0*/  IMAD R23, R2, UR5, RZ ;  /* 0x0000000502177c24 */ /* 0x000fe2000f8e02ff */
[----:B------:R0:W-:Y:S03]  /*0af0*/  STL.64 [R1], R12 ;  /* 0x0000000c01007387 */ /* 0x0001e60000100a00 */
[----:B------:R-:W-:Y:S01]  /*0b00*/  IMAD.IADD R23, R13, 0x1, R23 ;  /* 0x000000010d177824 */ /* 0x000fe200078e0217 */
[----:B------:R-:W-:Y:S06]  /*0b10*/  @P0 BRA `(.L_x_9) ;  /* 0x0000000000200947 */ /* 0x000fec0003800000 */
[----:B------:R-:W-:Y:S01]  /*0b20*/  UISETP.GE.U32.AND UP0, UPT, UR40, 0x5, UPT ;  /* 0x000000052800788c */ /* 0x000fe2000bf06070 */
[----:B------:R-:W-:Y:S01]  /*0b30*/  IADD3 R18, P0, R18, R12, RZ ;  /* 0x0000000c12127210 */ /* 0x000fe20007f1e0ff */
[----:B------:R-:W-:Y:S01]  /*0b40*/  UIMAD.WIDE.U32 UR4, UR40, -0x33333333, URZ ;  /* 0xcccccccd280478a5 */ /* 0x000fe2000f8e003f */
[----:B------:R-:W-:-:S03]  /*0b50*/  UMOV UR39, URZ ;  /* 0x0000003f00277c82 */ /* 0x000fc60008000000 */
[----:B------:R-:W-:Y:S01]  /*0b60*/  USHF.R.U32.HI UR4, URZ, 0x2, UR5 ;  /* 0x000000023f047899 */ /* 0x000fe20008011605 */
[----:B------:R-:W-:-:S03]  /*0b70*/  IMAD.X R17, R23, 0x1, R17, P0 ;  /* 0x0000000117117824 */ /* 0x000fc600000e0611 */
[----:B------:R-:W-:Y:S02]  /*0b80*/  UIMAD UR38, UR4, -0x5, UR40 ;  /* 0xfffffffb042678a4 */ /* 0x000fe4000f8e0228 */
[----:B------:R-:W-:-:S12]  /*0b90*/  @UP0 ULOP3.LUT UR39, UR4, 0x1, URZ, 0xc0, !UPT ;  /* 0x0000000104270892 */ /* 0x000fd8000f8ec03f */
.L_x_9:
[----:B------:R-:W-:Y:S01]  /*0ba0*/  ISETP.GE.U32.AND P0, PT, R18, UR8, PT ;  /* 0x0000000812007c0c */ /* 0x000fe2000bf06070 */
[----:B------:R-:W-:Y:S01]  /*0bb0*/  IMAD.MOV.U32 R19, RZ, RZ, -0x1 ;  /* 0xffffffffff137424 */ /* 0x000fe200078e00ff */
[----:B------:R-:W-:Y:S01]  /*0bc0*/  PRMT R8, RZ, 0x7610, R8 ;  /* 0x00007610ff087816 */ /* 0x000fe20000000008 */
[----:B------:R-:W-:Y:S01]  /*0bd0*/  IMAD.MOV.U32 R22, RZ, RZ, -0x1 ;  /* 0xffffffffff167424 */ /* 0x000fe200078e00ff */
[----:B------:R-:W-:Y:S01]  /*0be0*/  ISETP.GE.U32.AND.EX P0, PT, R17, UR9, PT, P0 ;  /* 0x0000000911007c0c */ /* 0x000fe2000bf06100 */
[----:B------:R-:W-:-:S12]  /*0bf0*/  IMAD.MOV.U32 R2, RZ, RZ, -0x1 ;  /* 0xffffffffff027424 */ /* 0x000fd800078e00ff */
[----:B------:R-:W-:Y:S05]  /*0c00*/  @P0 BRA `(.L_x_10) ;  /* 0x00000004005c0947 */ /* 0x000fea0003800000 */
[----:B------:R-:W1:Y:S01]  /*0c10*/  LDC.64 R20, c[0x0][0x628] ;  /* 0x00018a00ff147b82 */ /* 0x000e620000000a00 */
[----:B------:R-:W-:Y:S02]  /*0c20*/  IMAD.MOV.U32 R8, RZ, RZ, R18 ;  /* 0x000000ffff087224 */ /* 0x000fe400078e0012 */
[----:B------:R-:W-:-:S05]  /*0c30*/  IMAD.MOV.U32 R9, RZ, RZ, R17 ;  /* 0x000000ffff097224 */ /* 0x000fca00078e0011 */
[----:B------:R-:W2:Y:S08]  /*0c40*/  LDC R2, c[0x0][0x630] ;  /* 0x00018c00ff027b82 */ /* 0x000eb00000000800 */
[----:B------:R-:W3:Y:S01]  /*0c50*/  LDC.64 R24, c[0x0][0x620] ;  /* 0x00018800ff187b82 */ /* 0x000ee20000000a00 */
[----:B-1----:R-:W-:-:S04]  /*0c60*/  ISETP.NE.U32.AND P0, PT, R20, RZ, PT ;  /* 0x000000ff1400720c */ /* 0x002fc80003f05070 */
[----:B------:R-:W-:-:S13]  /*0c70*/  ISETP.NE.AND.EX P0, PT, R21, RZ, PT, P0 ;  /* 0x000000ff1500720c */ /* 0x000fda0003f05300 */
[----:B--23--:R-:W-:Y:S05]  /*0c80*/  @!P0 BRA `(.L_x_11) ;  /* 0x0000000000288947 */ /* 0x00cfea0003800000 */
[----:B0-----:R-:W0:Y:S02]  /*0c90*/  LDC R13, c[0x0][0x634] ;  /* 0x00018d00ff0d7b82 */ /* 0x001e240000000800 */
[----:B0-----:R-:W-:-:S05]  /*0ca0*/  IADD3 R13, P0, R18, R13, RZ ;  /* 0x0000000d120d7210 */ /* 0x001fca0007f1e0ff */
[----:B------:R-:W-:-:S04]  /*0cb0*/  IMAD.X R15, RZ, RZ, R17, P0 ;  /* 0x000000ffff0f7224 */ /* 0x000fc800000e0611 */
[----:B------:R-:W-:-:S04]  /*0cc0*/  IMAD.WIDE.U32 R8, R15, R20, RZ ;  /* 0x000000140f087225 */ /* 0x000fc800078e00ff */
[----:B------:R-:W-:-:S04]  /*0cd0*/  IMAD.WIDE.U32 R10, P0, R13, R21, R8 ;  /* 0x000000150d0a7225 */ /* 0x000fc80007800008 */
[----:B------:R-:W-:-:S04]  /*0ce0*/  IMAD.WIDE.U32 R8, R13, R20, RZ ;  /* 0x000000140d087225 */ /* 0x000fc800078e00ff */
[----:B------:R-:W-:Y:S01]  /*0cf0*/  IMAD.X R13, RZ, RZ, RZ, P0 ;  /* 0x000000ffff0d7224 */ /* 0x000fe200000e06ff */
[----:B------:R-:W-:Y:S01]  /*0d00*/  IADD3 RZ, P0, R9, R10, RZ ;  /* 0x0000000a09ff7210 */ /* 0x000fe20007f1e0ff */
[----:B------:R-:W-:-:S04]  /*0d10*/  IMAD.MOV.U32 R12, RZ, RZ, R11 ;  /* 0x000000ffff0c7224 */ /* 0x000fc800078e000b */
[----:B------:R-:W-:-:S08]  /*0d20*/  IMAD.WIDE.U32.X R8, R15, R21, R12, P0 ;  /* 0x000000150f087225 */ /* 0x000fd000000e040c */
.L_x_11:
[-CC-:B------:R-:W-:Y:S01]  /*0d30*/  SHF.R.U64 R31, R8, R2.reuse, R9.reuse ;  /* 0x00000002081f7219 */ /* 0x180fe20000001209 */
[----:B0-----:R-:W0:Y:S01]  /*0d40*/  LDC R12, c[0x0][0x618] ;  /* 0x00018600ff0c7b82 */ /* 0x001e220000000800 */
[----:B------:R-:W-:Y:S01]  /*0d50*/  SHF.R.U32.HI R7, RZ, R2, R9 ;  /* 0x00000002ff077219 */ /* 0x000fe20000011609 */
[----:B------:R-:W-:Y:S01]  /*0d60*/  ULDC UR4, c[0x0][0x150] ;  /* 0x0000540000047ab9 */ /* 0x000fe20000000800 */
[----:B------:R-:W-:Y:S01]  /*0d70*/  IADD3 R11, P0, RZ, -R31, RZ ;  /* 0x8000001fff0b7210 */ /* 0x000fe20007f1e0ff */
[----:B------:R-:W-:Y:S01]  /*0d80*/  IMAD.MOV.U32 R19, RZ, RZ, R17 ;  /* 0x000000ffff137224 */ /* 0x000fe200078e0011 */
[----:B------:R-:W-:-:S03]  /*0d90*/  I2FP.F32.U32 R2, R6 ;  /* 0x0000000600027245 */ /* 0x000fc60000201000 */
[----:B------:R-:W1:Y:S01]  /*0da0*/  LDC.64 R26, c[0x0][0x640] ;  /* 0x00019000ff1a7b82 */ /* 0x000e620000000a00 */
[----:B------:R-:W-:Y:S02]  /*0db0*/  IMAD.X R13, RZ, RZ, ~R7, P0 ;  /* 0x000000ffff0d7224 */ /* 0x000fe400000e0e07 */
[----:B------:R-:W-:Y:S01]  /*0dc0*/  FMUL R2, R2, UR4 ;  /* 0x0000000402027c20 */ /* 0x000fe20008400000 */
[----:B------:R-:W-:Y:S01]  /*0dd0*/  IMAD.WIDE.U32 R8, R11, R24, R18 ;  /* 0x000000180b087225 */ /* 0x000fe200078e0012 */
[----:B------:R-:W-:-:S03]  /*0de0*/  ULDC UR4, c[0x0][0x154] ;  /* 0x0000550000047ab9 */ /* 0x000fc60000000800 */
[----:B------:R-:W-:Y:S01]  /*0df0*/  IMAD R10, R13, R24, RZ ;  /* 0x000000180d0a7224 */ /* 0x000fe200078e02ff */
[----:B------:R-:W2:Y:S01]  /*0e00*/  LDC R7, c[0x0][0x144] ;  /* 0x00005100ff077b82 */ /* 0x000ea20000000800 */
[----:B------:R-:W3:Y:S02]  /*0e10*/  F2I.U32.TRUNC.NTZ R2, R2 ;  /* 0x0000000200027305 */ /* 0x000ee4000020f000 */
[----:B------:R-:W-:-:S04]  /*0e20*/  IMAD R11, R11, R25, R10 ;  /* 0x000000190b0b7224 */ /* 0x000fc800078e020a */
[----:B------:R-:W-:Y:S01]  /*0e30*/  IMAD.IADD R9, R9, 0x1, R11 ;  /* 0x0000000109097824 */ /* 0x000fe200078e020b */
[----:B------:R-:W4:Y:S01]  /*0e40*/  LDC R22, c[0x0][0x608] ;  /* 0x00018200ff167b82 */ /* 0x000f220000000800 */
[----:B------:R-:W-:-:S03]  /*0e50*/  IMAD.MOV.U32 R11, RZ, RZ, -0x1 ;  /* 0xffffffffff0b7424 */ /* 0x000fc600078e00ff */
[--C-:B0-----:R-:W-:Y:S02]  /*0e60*/  SHF.R.U64 R20, R8, R12, R9.reuse ;  /* 0x0000000c08147219 */ /* 0x101fe40000001209 */
[----:B------:R-:W-:Y:S02]  /*0e70*/  I2FP.F32.U32 R8, R14 ;  /* 0x0000000e00087245 */ /* 0x000fe40000201000 */
[----:B------:R-:W0:Y:S01]  /*0e80*/  LDC R24, c[0x0][0x658] ;  /* 0x00019600ff187b82 */ /* 0x000e220000000800 */
[----:B-1----:R-:W-:Y:S01]  /*0e90*/  ISETP.NE.U32.AND P0, PT, R26, RZ, PT ;  /* 0x000000ff1a00720c */ /* 0x002fe20003f05070 */
[----:B---3--:R-:W-:Y:S02]  /*0ea0*/  IMAD.MOV R10, RZ, RZ, -R2 ;  /* 0x000000ffff0a7224 */ /* 0x008fe400078e0a02 */
[----:B------:R-:W-:Y:S01]  /*0eb0*/  FMUL R8, R8, UR4 ;  /* 0x0000000408087c20 */ /* 0x000fe20008400000 */
[----:B------:R-:W-:Y:S02]  /*0ec0*/  SHF.R.U32.HI R9, RZ, R12, R9 ;  /* 0x0000000cff097219 */ /* 0x000fe40000011609 */
[----:B------:R-:W-:Y:S01]  /*0ed0*/  ISETP.NE.AND.EX P0, PT, R27, RZ, PT, P0 ;  /* 0x000000ff1b00720c */ /* 0x000fe20003f05300 */
[----:B------:R1:W3:Y:S01]  /*0ee0*/  F2I.U32.TRUNC.NTZ R15, R8 ;  /* 0x00000008000f7305 */ /* 0x0002e2000020f000 */
[----:B------:R-:W1:Y:S01]  /*0ef0*/  LDC R19, c[0x0][0x148] ;  /* 0x00005200ff137b82 */ /* 0x000e620000000800 */
[----:B--2---:R-:W-:-:S07]  /*0f00*/  IMAD R2, R7, R10, R6 ;  /* 0x0000000a07027224 */ /* 0x004fce00078e0206 */
[----:B------:R-:W2:Y:S01]  /*0f10*/  LDC R25, c[0x0][0x600] ;  /* 0x00018000ff197b82 */ /* 0x000ea20000000800 */
[-CC-:B----4-:R-:W-:Y:S02]  /*0f20*/  SHF.R.U64 R32, R20, R22.reuse, R9.reuse ;  /* 0x0000001614207219 */ /* 0x190fe40000001209 */
[----:B------:R-:W-:Y:S01]  /*0f30*/  SHF.R.U32.HI R7, RZ, R22, R9 ;  /* 0x00000016ff077219 */ /* 0x000fe20000011609 */
[----:B------:R-:W-:-:S04]  /*0f40*/  IMAD.MOV.U32 R9, RZ, RZ, 0x1 ;  /* 0x00000001ff097424 */ /* 0x000fc800078e00ff */
[----:B------:R-:W4:Y:S01]  /*0f50*/  LDC R28, c[0x0][0x648] ;  /* 0x00019200ff1c7b82 */ /* 0x000f220000000800 */
[-C--:B0-----:R-:W-:Y:S02]  /*0f60*/  SHF.L.U32 R6, R11, R24.reuse, RZ ;  /* 0x000000180b067219 */ /* 0x081fe400000006ff */
[--C-:B------:R-:W-:Y:S02]  /*0f70*/  SHF.R.U64 R22, R32, R24, R7.reuse ;  /* 0x0000001820167219 */ /* 0x100fe40000001207 */
[----:B------:R-:W-:Y:S02]  /*0f80*/  LOP3.LUT R13, RZ, R6, RZ, 0x33, !PT ;  /* 0x00000006ff0d7212 */ /* 0x000fe400078e33ff */
[-C--:B------:R-:W-:Y:S01]  /*0f90*/  SHF.R.U32.HI R7, RZ, R24.reuse, R7 ;  /* 0x00000018ff077219 */ /* 0x080fe20000011607 */
[----:B------:R-:W0:Y:S01]  /*0fa0*/  LDC R29, c[0x0][0x638] ;  /* 0x00018e00ff1d7b82 */ /* 0x000e220000000800 */
[----:B------:R-:W-:Y:S01]  /*0fb0*/  SHF.L.U32 R12, R9, R24, RZ ;  /* 0x00000018090c7219 */ /* 0x000fe200000006ff */
[----:B------:R-:W-:-:S06]  /*0fc0*/  IMAD.MOV.U32 R6, RZ, RZ, R22 ;  /* 0x000000ffff067224 */ /* 0x000fcc00078e0016 */
[----:B------:R-:W0:Y:S01]  /*0fd0*/  LDC R30, c[0x0][0x610] ;  /* 0x00018400ff1e7b82 */ /* 0x000e220000000800 */
[----:B-1-3--:R-:W-:Y:S05]  /*0fe0*/  @!P0 BRA `(.L_x_12) ;  /* 0x0000000000288947 */ /* 0x00afea0003800000 */
[----:B------:R-:W1:Y:S02]  /*0ff0*/  LDC R11, c[0x0][0x64c] ;  /* 0x00019300ff0b7b82 */ /* 0x000e640000000800 */
[----:B-1----:R-:W-:-:S05]  /*1000*/  IADD3 R11, P0, R22, R11, RZ ;  /* 0x0000000b160b7210 */ /* 0x002fca0007f1e0ff */
        /* <DEDUP_REMOVED lines=8> */
.L_x_12:
[----:B----4-:R-:W-:Y:S01]  /*1090*/  SHF.R.U64 R6, R6, R28, R7 ;  /* 0x0000001c06067219 */ /* 0x010fe20000001207 */
[----:B--2---:R-:W-:Y:S01]  /*10a0*/  VIADD R7, R25, 0xffffffff ;  /* 0xffffffff19077836 */ /* 0x004fe20000000000 */
[----:B------:R-:W-:Y:S01]  /*10b0*/  LOP3.LUT R13, R32, R13, RZ, 0xc0, !PT ;  /* 0x0000000d200d7212 */ /* 0x000fe200078ec0ff */
[----:B------:R-:W-:Y:S02]  /*10c0*/  IMAD.MOV R15, RZ, RZ, -R15 ;  /* 0x000000ffff0f7224 */ /* 0x000fe400078e0a0f */
[----:B------:R-:W-:Y:S01]  /*10d0*/  IMAD.MOV R8, RZ, RZ, -R6 ;  /* 0x000000ffff087224 */ /* 0x000fe200078e0a06 */
[----:B------:R-:W-:Y:S01]  /*10e0*/  LOP3.LUT R7, R20, R7, RZ, 0xc0, !PT ;  /* 0x0000000714077212 */ /* 0x000fe200078ec0ff */
[----:B------:R-:W-:Y:S02]  /*10f0*/  IMAD R13, R12, R6, R13 ;  /* 0x000000060c0d7224 */ /* 0x000fe400078e020d */
[----:B------:R-:W-:Y:S02]  /*1100*/  @P1 IMAD R2, R19, R15, R14 ;  /* 0x0000000f13021224 */ /* 0x000fe400078e020e */
[----:B0-----:R-:W-:-:S02]  /*1110*/  IMAD R6, R8, R29, R22 ;  /* 0x0000001d08067224 */ /* 0x001fc400078e0216 */
[----:B------:R-:W-:Y:S02]  /*1120*/  IMAD R2, R13, R30, R2 ;  /* 0x0000001e0d027224 */ /* 0x000fe400078e0202 */
[----:B------:R-:W-:Y:S02]  /*1130*/  IMAD R19, R6, R25, R7 ;  /* 0x0000001906137224 */ /* 0x000fe400078e0207 */
[----:B------:R-:W-:-:S03]  /*1140*/  IMAD.MOV.U32 R8, RZ, RZ, 0x1 ;  /* 0x00000001ff087424 */ /* 0x000fc600078e00ff */
[----:B------:R-:W-:Y:S02]  /*1150*/  SEL R22, R19, R2, !P1 ;  /* 0x0000000213167207 */ /* 0x000fe40004800000 */
[----:B------:R-:W-:Y:S01]  /*1160*/  SEL R19, R2, R19, !P1 ;  /* 0x0000001302137207 */ /* 0x000fe20004800000 */
[----:B------:R-:W-:-:S07]  /*1170*/  IMAD.MOV.U32 R2, RZ, RZ, R31 ;  /* 0x000000ffff027224 */ /* 0x000fce00078e001f */
.L_x_10:
[----:B------:R-:W-:Y:S05]  /*1180*/  @!P2 BRA `(.L_x_13) ;  /* 0x000000780010a947 */ /* 0x000fea0003800000 */
[----:B------:R-:W-:-:S13]  /*1190*/  ISETP.GT.U32.AND P0, PT, R33, 0x1, PT ;  /* 0x000000012100780c */ /* 0x000fda0003f04070 */
[----:B------:R-:W-:Y:S05]  /*11a0*/  @P0 EXIT ;  /* 0x000000000000094d */ /* 0x000fea0003800000 */
.L_x_14:
[----:B------:R-:W-:-:S08]  /*11b0*/  NOP ;  /* 0x0000000000007918 */ /* 0x000fd00000000000 */
[----:B------:R-:W1:Y:S02]  /*11c0*/  USETMAXREG.TRY_ALLOC.CTAPOOL UP0, 0xe8 ;  /* 0x000000e8000079c8 */ /* 0x000e640008000600 */
[----:B-1----:R-:W-:-:S13]  /*11d0*/  PLOP3.LUT P0, PT, PT, PT, UP0, 0x80, 0x0 ;  /* 0x000000000000781c */ /* 0x002fda0003f0f008 */
[----:B------:R-:W-:Y:S05]  /*11e0*/  @!P0 BRA `(.L_x_14) ;  /* 0xfffffffc00f08947 */ /* 0x000fea000383ffff */
[----:B------:R-:W-:-:S13]  /*11f0*/  LOP3.LUT P0, RZ, R8, 0xff, RZ, 0xc0, !PT ;  /* 0x000000ff08ff7812 */ /* 0x000fda000780c0ff */
[----:B------:R-:W-:Y:S05]  /*1200*/  @!P0 EXIT ;  /* 0x000000000000894d */ /* 0x000fea0003800000 */
[----:B------:R-:W1:Y:S01]  /*1210*/  S2UR UR4, SR_CgaCtaId ;  /* 0x00000000000479c3 */ /* 0x000e620000008800 */
[----:B------:R-:W-:Y:S01]  /*1220*/  VIADD R6, R5, 0xffffffff ;  /* 0xffffffff05067836 */ /* 0x000fe20000000000 */
[----:B------:R-:W-:Y:S01]  /*1230*/  SHF.R.S32.HI R0, RZ, 0x1f, R3 ;  /* 0x0000001fff007819 */ /* 0x000fe20000011403 */
[----:B------:R-:W-:Y:S01]  /*1240*/  UMOV UR41, 0x400 ;  /* 0x0000040000297882 */ /* 0x000fe20000000000 */
[----:B------:R-:W-:Y:S02]  /*1250*/  UISETP.LT.AND UP0, UPT, UR40, 0x1, UPT ;  /* 0x000000012800788c */ /* 0x000fe4000bf01270 */
[----:B------:R-:W-:Y:S01]  /*1260*/  R2UR UR42, R6 ;  /* 0x00000000062a72ca */ /* 0x000fe200000e0000 */
[----:B------:R-:W-:Y:S01]  /*1270*/  ULDC UR5, c[0x0][0x284] ;  /* 0x0000a10000057ab9 */ /* 0x000fe20000000800 */
[CC--:B------:R-:W-:Y:S01]  /*1280*/  LEA.HI R4, R0.reuse, R3.reuse, RZ, 0x2 ;  /* 0x0000000300047211 */ /* 0x0c0fe200078f10ff */
[----:B------:R-:W-:Y:S01]  /*1290*/  USEL UR43, UR40, 0x1, UP0 ;  /* 0x00000001282b7887 */ /* 0x000fe20008000000 */
[----:B------:R-:W-:Y:S01]  /*12a0*/  LEA.HI R0, R0, R3, RZ, 0x5 ;  /* 0x0000000300007211 */ /* 0x000fe200078f28ff */
[----:B------:R-:W-:Y:S01]  /*12b0*/  USHF.L.U32 UR44, UR40, 0x1, URZ ;  /* 0x00000001282c7899 */ /* 0x000fe2000800063f */
[--C-:B------:R-:W-:Y:S01]  /*12c0*/  SHF.R.S32.HI R154, RZ, 0x2, R4.reuse ;  /* 0x00000002ff9a7819 */ /* 0x100fe20000011404 */
[----:B------:R-:W-:Y:S01]  /*12d0*/  UIADD3 UR43, -UR43, UR40, URZ ;  /* 0x000000282b2b7290 */ /* 0x000fe2000fffe13f */
[----:B------:R-:W-:-:S02]  /*12e0*/  SHF.R.S32.HI R5, RZ, 0x1f, R4 ;  /* 0x0000001fff057819 */ /* 0x000fc40000011404 */
[----:B------:R-:W-:Y:S02]  /*12f0*/  LOP3.LUT R156, R4, 0xfffffffc, RZ, 0xc0, !PT ;  /* 0xfffffffc049c7812 */ /* 0x000fe400078ec0ff */
[----:B------:R-:W-:Y:S01]  /*1300*/  LEA.HI R5, R5, R154, RZ, 0x3 ;  /* 0x0000009a05057211 */ /* 0x000fe200078f18ff */
[----:B------:R-:W-:Y:S01]  /*1310*/  USHF.L.U32 UR42, UR42, 0x3, URZ ;  /* 0x000000032a2a7899 */ /* 0x000fe2000800063f */
[----:B------:R-:W-:Y:S01]  /*1320*/  ISETP.NE.AND P0, PT, R6, RZ, PT ;  /* 0x000000ff0600720c */ /* 0x000fe20003f05270 */
[----:B------:R-:W-:Y:S01]  /*1330*/  IMAD.IADD R156, R3, 0x1, -R156 ;  /* 0x00000001039c7824 */ /* 0x000fe200078e0a9c */
[----:B------:R-:W-:Y:S01]  /*1340*/  LOP3.LUT R5, R5, 0xfffffff8, RZ, 0xc0, !PT ;  /* 0xfffffff805057812 */ /* 0x000fe200078ec0ff */
[----:B-1----:R-:W-:Y:S02]  /*1350*/  ULEA UR41, UR4, UR41, 0x18 ;  /* 0x0000002904297291 */ /* 0x002fe4000f8ec03f */
[----:B------:R-:W-:Y:S01]  /*1360*/  IMAD.U32 R158, RZ, RZ, UR42 ;  /* 0x0000002aff9e7e24 */ /* 0x000fe2000f8e00ff */
[----:B------:R-:W-:Y:S01]  /*1370*/  SEL R163, RZ, 0x1, P0 ;  /* 0x00000001ffa37807 */ /* 0x000fe20000000000 */
[----:B------:R-:W-:Y:S01]  /*1380*/  IMAD.IADD R154, R154, 0x1, -R5 ;  /* 0x000000019a9a7824 */ /* 0x000fe200078e0a05 */
[----:B------:R-:W-:Y:S01]  /*1390*/  UIADD3 UR45, UR41, 0x60, URZ ;  /* 0x00000060292d7890 */ /* 0x000fe2000fffe03f */
[----:B------:R-:W-:-:S02]  /*13a0*/  SHF.R.S32.HI R5, RZ, 0x5, R0 ;  /* 0x00000005ff057819 */ /* 0x000fc40000011400 */
[C---:B------:R-:W-:Y:S02]  /*13b0*/  LOP3.LUT R160, R158.reuse, 0x8, RZ, 0xc0, !PT ;  /* 0x000000089ea07812 */ /* 0x040fe400078ec0ff */
[--C-:B------:R-:W-:Y:S01]  /*13c0*/  SHF.R.S32.HI R155, RZ, 0x1f, R154.reuse ;  /* 0x0000001fff9b7819 */ /* 0x100fe2000001149a */
[C-C-:B------:R-:W-:Y:S01]  /*13d0*/  IMAD R161, R5.reuse, -0x10, -R154.reuse ;  /* 0xfffffff005a17824 */ /* 0x140fe200078e0a9a */
[----:B------:R-:W-:Y:S01]  /*13e0*/  LOP3.LUT R158, R158, 0x8, RZ, 0xc, !PT ;  /* 0x000000089e9e7812 */ /* 0x000fe200078e0cff */
[----:B------:R-:W-:Y:S01]  /*13f0*/  IMAD.U32 R159, RZ, RZ, UR45 ;  /* 0x0000002dff9f7e24 */ /* 0x000fe2000f8e00ff */
[----:B------:R-:W-:Y:S01]  /*1400*/  LOP3.LUT R160, R160, 0x18, RZ, 0x3c, !PT ;  /* 0x00000018a0a07812 */ /* 0x000fe200078e3cff */
[----:B------:R-:W-:-:S04]  /*1410*/  IMAD.WIDE R154, R5, 0x10, R154 ;  /* 0x00000010059a7825 */ /* 0x000fc800078e029a */
[----:B------:R-:W-:Y:S02]  /*1420*/  VIADD R157, R159, UR42 ;  /* 0x0000002a9f9d7c36 */ /* 0x000fe40008000000 */
[----:B------:R-:W-:-:S07]  /*1430*/  VIADD R161, R161, UR5 ;  /* 0x00000005a1a17c36 */ /* 0x000fce0008000000 */
.L_x_294:
[----:B------:R-:W-:Y:S01]  /*1440*/  SHF.L.U32 R0, R163, 0x1f, RZ ;  /* 0x0000001fa3007819 */ /* 0x000fe200000006ff */
[----:B------:R-:W-:Y:S02]  /*1450*/  ULDC UR4, c[0x0][0x28c] ;  /* 0x0000a30000047ab9 */ /* 0x000fe40000000800 */
[----:B------:R-:W-:Y:S01]  /*1460*/  ISETP.LT.AND P1, PT, RZ, UR4, PT ;  /* 0x00000004ff007c0c */ /* 0x000fe2000bf21270 */
[----:B-1----:R-:W1:Y:S02]  /*1470*/  SYNCS.PHASECHK.TRANS64.TRYWAIT P0, [R159+UR42], R0 ;  /* 0x000000009f0075a7 */ /* 0x002e64000800016a */
[----:B-1-34-:R-:W-:Y:S10]  /*1480*/  @!P0 BRA `(.L_x_15) ;  /* 0x00000084006c8947 */ /* 0x01aff40003800000 */
.L_x_317:
[----:B------:R-:W-:Y:S05]  /*1490*/  @P1 BRA `(.L_x_16) ;  /* 0x0000000000401947 */ /* 0x000fea0003800000 */
[----:B-1----:R-:W-:Y:S01]  /*14a0*/  MOV R0, 0x0 ;  /* 0x0000000000007802 */ /* 0x002fe20000000f00 */
[----:B------:R-:W-:Y:S01]  /*14b0*/  ULDC.64 UR4, c[0x4][0x68] ;  /* 0x01001a0000047ab9 */ /* 0x000fe20000000a00 */
[----:B------:R-:W-:Y:S01]  /*14c0*/  ULDC.64 UR6, c[0x4][0x8] ;  /* 0x0100020000067ab9 */ /* 0x000fe20000000a00 */
[----:B------:R-:W-:Y:S01]  /*14d0*/  IMAD.U32 R4, RZ, RZ, UR4 ;  /* 0x00000004ff047e24 */ /* 0x000fe2000f8e00ff */
[----:B------:R1:W2:Y:S01]  /*14e0*/  LDC.64 R14, c[0x4][R0] ;  /* 0x01000000000e7b82 */ /* 0x0002a20000000a00 */
[----:B------:R-:W-:Y:S01]  /*14f0*/  IMAD.U32 R5, RZ, RZ, UR5 ;  /* 0x00000005ff057e24 */ /* 0x000fe2000f8e00ff */
[----:B------:R-:W-:Y:S01]  /*1500*/  ULDC.64 UR4, c[0x4][0x70] ;  /* 0x01001c0000047ab9 */ /* 0x000fe20000000a00 */
[----:B------:R-:W-:Y:S02]  /*1510*/  IMAD.U32 R10, RZ, RZ, UR6 ;  /* 0x00000006ff0a7e24 */ /* 0x000fe4000f8e00ff */
[----:B------:R-:W-:Y:S02]  /*1520*/  IMAD.U32 R6, RZ, RZ, UR4 ;  /* 0x00000004ff067e24 */ /* 0x000fe4000f8e00ff */
[----:B------:R-:W-:-:S02]  /*1530*/  IMAD.U32 R7, RZ, RZ, UR5 ;  /* 0x00000005ff077e24 */ /* 0x000fc4000f8e00ff */
[----:B------:R-:W-:Y:S02]  /*1540*/  IMAD.U32 R11, RZ, RZ, UR7 ;  /* 0x00000007ff0b7e24 */ /* 0x000fe4000f8e00ff */
[----:B------:R-:W-:Y:S02]  /*1550*/  IMAD.MOV.U32 R8, RZ, RZ, 0x1e1 ;  /* 0x000001e1ff087424 */ /* 0x000fe400078e00ff */
[----:B0-----:R-:W-:Y:S02]  /*1560*/  IMAD.MOV.U32 R12, RZ, RZ, 0x1 ;  /* 0x00000001ff0c7424 */ /* 0x001fe400078e00ff */
[----:B-1----:R-:W-:-:S07]  /*1570*/  IMAD.MOV.U32 R13, RZ, RZ, RZ ;  /* 0x000000ffff0d7224 */ /* 0x002fce00078e00ff */
[----:B------:R-:W-:-:S07]  /*1580*/  LEPC R20, `(.L_x_16) ;  /* 0x000000001014794e */ /* 0x000fce0000000000 */
[----:B--2--5:R-:W-:Y:S05]  /*1590*/  CALL.ABS.NOINC R14 ;  /* 0x000000000e007343 */ /* 0x024fea0003c00000 */
.L_x_16:
[----:B-1----:R-:W-:-:S04]  /*15a0*/  LOP3.LUT R0, R16, 0x1, RZ, 0xfc, !PT ;  /* 0x0000000110007812 */ /* 0x002fc800078efcff */
[----:B------:R-:W-:-:S13]  /*15b0*/  ISETP.NE.AND P0, PT, R0, 0x3, PT ;  /* 0x000000030000780c */ /* 0x000fda0003f05270 */
[----:B------:R-:W-:Y:S05]  /*15c0*/  @!P0 BRA `(.L_x_17) ;  /* 0x0000000000048947 */ /* 0x000fea0003800000 */
[----:B------:R-:W-:Y:S01]  /*15d0*/  BPT.TRAP 0x1 ;  /* 0x000000040000795c */ /* 0x000fe20000300000 */
.L_x_17:
[----:B------:R-:W-:Y:S02]  /*15e0*/  IMAD.U32 R3, RZ, RZ, UR38 ;  /* 0x00000026ff037e24 */ /* 0x000fe4000f8e00ff */
[----:B------:R-:W-:-:S03]  /*15f0*/  IMAD.U32 R0, RZ, RZ, UR39 ;  /* 0x00000027ff007e24 */ /* 0x000fc6000f8e00ff */
[----:B------:R-:W-:Y:S02]  /*1600*/  LEA R3, R3, UR41, 0x3 ;  /* 0x0000002903037c11 */ /* 0x000fe4000f8e18ff */
[----:B------:R-:W-:-:S04]  /*1610*/  SHF.L.U32 R0, R0, 0x1f, RZ ;  /* 0x0000001f00007819 */ /* 0x000fc800000006ff */
[----:B------:R1:W2:Y:S01]  /*1620*/  SYNCS.PHASECHK.TRANS64.TRYWAIT P1, [R3+URZ], R0 ;  /* 0x00000000030075a7 */ /* 0x0002a2000802017f */
[----:B------:R-:W-:Y:S05]  /*1630*/  @!P0 BRA `(.L_x_18) ;  /* 0x0000000000048947 */ /* 0x000fea0003800000 */
[----:B------:R-:W-:Y:S01]  /*1640*/  BPT.TRAP 0x1 ;  /* 0x000000040000795c */ /* 0x000fe20000300000 */
.L_x_18:
[----:B------:R-:W-:-:S05]  /*1650*/  IMAD.U32 R4, RZ, RZ, UR43 ;  /* 0x0000002bff047e24 */ /* 0x000fca000f8e00ff */
[----:B------:R-:W-:Y:S01]  /*1660*/  ISETP.GE.AND P2, PT, R4, 0x1, PT ;  /* 0x000000010400780c */ /* 0x000fe20003f46270 */
[----:B--2---:R-:W-:-:S12]  /*1670*/  @P1 BRA `(.L_x_19) ;  /* 0x0000000000081947 */ /* 0x004fd80003800000 */
[----:B------:R-:W2:Y:S02]  /*1680*/  SYNCS.PHASECHK.TRANS64.TRYWAIT P1, [R3+URZ], R0 ;  /* 0x00000000030075a7 */ /* 0x000ea4000802017f */
[----:B--2---:R-:W-:Y:S05]  /*1690*/  @!P1 BRA `(.L_x_20) ;  /* 0x0000008000fc9947 */ /* 0x004fea0003800000 */
.L_x_19:
[----:B------:R-:W-:Y:S05]  /*16a0*/  WARPSYNC.ALL ;  /* 0x0000000000007948 */ /* 0x000fea0003800000 */
[----:B------:R-:W-:Y:S01]  /*16b0*/  UIADD3 UR4, UR41, 0x180, URZ ;  /* 0x0000018029047890 */ /* 0x000fe2000fffe03f */
[----:B------:R-:W-:Y:S01]  /*16c0*/  WARPGROUP.ARRIVE ;  /* 0x00000000000079c5 */ /* 0x000fe20000000000 */
[----:B------:R-:W-:Y:S02]  /*16d0*/  UIADD3 UR5, UR41, 0xa180, URZ ;  /* 0x0000a18029057890 */ /* 0x000fe4000fffe03f */
[----:B------:R-:W-:Y:S02]  /*16e0*/  USHF.R.U32.HI UR4, URZ, 0x4, UR4 ;  /* 0x000000043f047899 */ /* 0x000fe40008011604 */
[----:B------:R-:W-:-:S02]  /*16f0*/  USHF.R.U32.HI UR5, URZ, 0x4, UR5 ;  /* 0x000000043f057899 */ /* 0x000fc40008011605 */
[----:B------:R-:W-:Y:S02]  /*1700*/  ULOP3.LUT UR4, UR4, 0x3fff, URZ, 0xc0, !UPT ;  /* 0x00003fff04047892 */ /* 0x000fe4000f8ec03f */
[----:B------:R-:W-:Y:S02]  /*1710*/  ULOP3.LUT UR5, UR5, 0x3fff, URZ, 0xc0, !UPT ;  /* 0x00003fff05057892 */ /* 0x000fe4000f8ec03f */
[----:B------:R-:W-:Y:S02]  /*1720*/  ULOP3.LUT UR8, UR4, 0x10000, URZ, 0xfc, !UPT ;  /* 0x0001000004087892 */ /* 0x000fe4000f8efc3f */
[----:B------:R-:W-:Y:S02]  /*1730*/  ULOP3.LUT UR9, UR5, 0x10000, URZ, 0xfc, !UPT ;  /* 0x0001000005097892 */ /* 0x000fe4000f8efc3f */
[----:B------:R-:W-:Y:S02]  /*1740*/  ULEA UR10, UR38, UR8, 0x9 ;  /* 0x00000008260a7291 */ /* 0x000fe4000f8e483f */
[----:B------:R-:W-:Y:S01]  /*1750*/  ULEA UR11, UR38, UR9, 0xb ;  /* 0x00000009260b7291 */ /* 0x000fe2000f8e583f */
[----:B------:R-:W-:Y:S01]  /*1760*/  UMOV UR5, 0x40000040 ;  /* 0x4000004000057882 */ /* 0x000fe20000000000 */
[----:B------:R-:W-:-:S03]  /*1770*/  UMOV UR7, 0x40000040 ;  /* 0x4000004000077882 */ /* 0x000fc60000000000 */
[----:B------:R-:W-:Y:S02]  /*1780*/  UMOV UR4, UR10 ;  /* 0x0000000a00047c82 */ /* 0x000fe40008000000 */
[----:B------:R-:W-:Y:S02]  /*1790*/  UMOV UR6, UR11 ;  /* 0x0000000b00067c82 */ /* 0x000fe40008000000 */
[----:B------:R-:W-:Y:S01]  /*17a0*/  IGMMA.64x256x32.S8.S8 R24, gdesc[UR4], RZ, !UPT, gsb0 ;  /* 0x06600000041879f1 */ /* 0x000fe2000c0410ff */
[----:B------:R-:W-:Y:S02]  /*17b0*/  UIADD3 UR4, UR10, 0x2, URZ ;  /* 0x000000020a047890 */ /* 0x000fe4000fffe03f */
[----:B------:R-:W-:Y:S01]  /*17c0*/  UIADD3 UR6, UR11, 0x2, URZ ;  /* 0x000000020b067890 */ /* 0x000fe2000fffe03f */
[----:B------:R-:W-:Y:S01]  /*17d0*/  UMOV UR5, 0x40000040 ;  /* 0x4000004000057882 */ /* 0x000fe20000000000 */
[----:B------:R-:W-:Y:S01]  /*17e0*/  UMOV UR7, 0x40000040 ;  /* 0x4000004000077882 */ /* 0x000fe20000000000 */
[----:B------:R-:W-:-:S02]  /*17f0*/  WARPGROUP.DEPBAR.LE gsb0, 0x0 ;  /* 0x00008000000079c5 */ /* 0x000fc40000010000 */
[----:B------:R-:W-:-:S06]  /*1800*/  WARPGROUP.ARRIVE ;  /* 0x00000000000079c5 */ /* 0x000fcc0000000000 */
[----:B------:R-:W-:Y:S01]  /*1810*/  IGMMA.64x256x32.S8.S8 R24, gdesc[UR4], R24, gsb0 ;  /* 0x06600000041879f1 */ /* 0x000fe20008041018 */
[----:B------:R-:W-:Y:S02]  /*1820*/  UIADD3 UR4, UR10, 0x4, URZ ;  /* 0x000000040a047890 */ /* 0x000fe4000fffe03f */
[----:B------:R-:W-:Y:S01]  /*1830*/  UIADD3 UR6, UR11, 0x4, URZ ;  /* 0x000000040b067890 */ /* 0x000fe2000fffe03f */
[----:B------:R-:W-:Y:S01]  /*1840*/  UMOV UR5, 0x40000040 ;  /* 0x4000004000057882 */ /* 0x000fe20000000000 */
[----:B------:R-:W-:Y:S01]  /*1850*/  UMOV UR7, 0x40000040 ;  /* 0x4000004000077882 */ /* 0x000fe20000000000 */
[----:B------:R-:W-:Y:S02]  /*1860*/  WARPGROUP.DEPBAR.LE gsb0, 0x0 ;  /* 0x00008000000079c5 */ /* 0x000fe40000010000 */
        /* <DEDUP_REMOVED lines=8> */
[----:B------:R-:W-:Y:S03]  /*18f0*/  IGMMA.64x256x32.S8.S8 R24, gdesc[UR4], R24, gsb0 ;  /* 0x06600000041879f1 */ /* 0x000fe60008041018 */
[----:B------:R-:W-:Y:S02]  /*1900*/  WARPGROUP.DEPBAR.LE gsb0, 0x0 ;  /* 0x00008000000079c5 */ /* 0x000fe40000010000 */
[----:B------:R-:W-:Y:S05]  /*1910*/  @!P2 BRA `(.L_x_21) ;  /* 0x000000040010a947 */ /* 0x000fea0003800000 */
[----:B------:R-:W-:Y:S01]  /*1920*/  UIADD3 UR4, UR38, 0x1, URZ ;  /* 0x0000000126047890 */ /* 0x000fe2000fffe03f */
[----:B-12---:R-:W-:Y:S01]  /*1930*/  IMAD.U32 R0, RZ, RZ, UR43 ;  /* 0x0000002bff007e24 */ /* 0x006fe2000f8e00ff */
[----:B------:R-:W-:Y:S02]  /*1940*/  UMOV UR11, UR38 ;  /* 0x00000026000b7c82 */ /* 0x000fe40008000000 */
[----:B------:R-:W-:-:S04]  /*1950*/  UISETP.NE.AND UP0, UPT, UR4, 0x5, UPT ;  /* 0x000000050400788c */ /* 0x000fc8000bf05270 */
[----:B------:R-:W-:Y:S02]  /*1960*/  USEL UR5, URZ, 0x1, UP0 ;  /* 0x000000013f057887 */ /* 0x000fe40008000000 */
[----:B------:R-:W-:Y:S02]  /*1970*/  USEL UR10, UR4, URZ, UP0 ;  /* 0x0000003f040a7287 */ /* 0x000fe40008000000 */
[----:B------:R-:W-:-:S06]  /*1980*/  ULOP3.LUT UR5, UR39, UR5, URZ, 0x3c, !UPT ;  /* 0x0000000527057292 */ /* 0x000fcc000f8e3c3f */
[----:B------:R-:W-:-:S07]  /*1990*/  IMAD.U32 R5, RZ, RZ, UR5 ;  /* 0x00000005ff057e24 */ /* 0x000fce000f8e00ff */
.L_x_28:
[----:B-12---:R-:W-:Y:S05]  /*19a0*/  @!P0 BRA `(.L_x_22) ;  /* 0x0000000000048947 */ /* 0x006fea0003800000 */
[----:B------:R-:W-:Y:S01]  /*19b0*/  BPT.TRAP 0x1 ;  /* 0x000000040000795c */ /* 0x000fe20000300000 */
.L_x_22:
[----:B------:R-:W-:Y:S01]  /*19c0*/  ULEA UR4, UR10, UR41, 0x3 ;  /* 0x000000290a047291 */ /* 0x000fe2000f8e183f */
[----:B------:R-:W-:-:S08]  /*19d0*/  SHF.L.U32 R3, R5, 0x1f, RZ ;  /* 0x0000001f05037819 */ /* 0x000fd000000006ff */
[----:B------:R1:W2:Y:S01]  /*19e0*/  SYNCS.PHASECHK.TRANS64.TRYWAIT P1, [UR4], R3 ;  /* 0x00000003ff0075a7 */ /* 0x0002a20008020144 */
[----:B------:R-:W-:Y:S05]  /*19f0*/  @!P0 BRA `(.L_x_23) ;  /* 0x0000000000048947 */ /* 0x000fea0003800000 */
[----:B------:R-:W-:Y:S01]  /*1a00*/  BPT.TRAP 0x1 ;  /* 0x000000040000795c */ /* 0x000fe20000300000 */
.L_x_23:
[----:B--2---:R-:W-:Y:S05]  /*1a10*/  @P1 BRA `(.L_x_24) ;  /* 0x0000000000081947 */ /* 0x004fea0003800000 */
[----:B------:R-:W2:Y:S02]  /*1a20*/  SYNCS.PHASECHK.TRANS64.TRYWAIT P1, [UR4], R3 ;  /* 0x00000003ff0075a7 */ /* 0x000ea40008020144 */
[----:B--2---:R-:W-:Y:S05]  /*1a30*/  @!P1 BRA `(.L_x_25) ;  /* 0x0000008000289947 */ /* 0x004fea0003800000 */
.L_x_24:
[----:B------:R-:W-:Y:S01]  /*1a40*/  ULEA UR12, UR10, UR8, 0x9 ;  /* 0x000000080a0c7291 */ /* 0x000fe2000f8e483f */
[----:B------:R-:W-:Y:S01]  /*1a50*/  WARPGROUP.ARRIVE ;  /* 0x00000000000079c5 */ /* 0x000fe20000000000 */
[----:B------:R-:W-:Y:S01]  /*1a60*/  ULEA UR13, UR10, UR9, 0xb ;  /* 0x000000090a0d7291 */ /* 0x000fe2000f8e583f */
[----:B------:R-:W-:Y:S01]  /*1a70*/  UMOV UR5, 0x40000040 ;  /* 0x4000004000057882 */ /* 0x000fe20000000000 */
[----:B------:R-:W-:-:S03]  /*1a80*/  UMOV UR7, 0x40000040 ;  /* 0x4000004000077882 */ /* 0x000fc60000000000 */
[----:B------:R-:W-:Y:S02]  /*1a90*/  UMOV UR4, UR12 ;  /* 0x0000000c00047c82 */ /* 0x000fe40008000000 */
[----:B------:R-:W-:Y:S02]  /*1aa0*/  UMOV UR6, UR13 ;  /* 0x0000000d00067c82 */ /* 0x000fe40008000000 */
[----:B------:R-:W-:Y:S01]  /*1ab0*/  IGMMA.64x256x32.S8.S8 R24, gdesc[UR4], R24, gsb0 ;  /* 0x06600000041879f1 */ /* 0x000fe20008041018 */
        /* <DEDUP_REMOVED lines=23> */
[----:B------:R-:W-:Y:S01]  /*1c30*/  BPT.TRAP 0x1 ;  /* 0x000000040000795c */ /* 0x000fe20000300000 */
.L_x_26:
[----:B------:R-:W-:Y:S01]  /*1c40*/  ULEA UR4, UR11, UR41, 0x3 ;  /* 0x000000290b047291 */ /* 0x000fe2000f8e183f */
[----:B------:R-:W-:-:S03]  /*1c50*/  ISETP.GT.U32.AND P1, PT, R16, 0x1, PT ;  /* 0x000000011000780c */ /* 0x000fc60003f24070 */
[----:B------:R-:W-:-:S04]  /*1c60*/  UIADD3 UR4, UR4, 0x28, URZ ;  /* 0x0000002804047890 */ /* 0x000fc8000fffe03f */
[----:B------:R-:W-:-:S09]  /*1c70*/  UPRMT UR4, URZ, 0x654, UR4 ;  /* 0x000006543f047896 */ /* 0x000fd20008000004 */
[----:B------:R-:W-:Y:S01]  /*1c80*/  SYNCS.ARRIVE.TRANS64.RED.A1T0 RZ, [UR4], RZ ;  /* 0x000000ffffff79a7 */ /* 0x000fe20008100404 */
[----:B------:R-:W-:Y:S05]  /*1c90*/  @P1 BRA `(.L_x_27) ;  /* 0x0000000000041947 */ /* 0x000fea0003800000 */
[----:B------:R-:W-:Y:S01]  /*1ca0*/  BPT.TRAP 0x1 ;  /* 0x000000040000795c */ /* 0x000fe20000300000 */
.L_x_27:
[----:B------:R-:W-:Y:S01]  /*1cb0*/  UIADD3 UR10, UR10, 0x1, URZ ;  /* 0x000000010a0a7890 */ /* 0x000fe2000fffe03f */
[C---:B------:R-:W-:Y:S01]  /*1cc0*/  ISETP.GT.AND P1, PT, R0.reuse, 0x1, PT ;  /* 0x000000010000780c */ /* 0x040fe20003f24270 */
[----:B------:R-:W-:Y:S01]  /*1cd0*/  UIADD3 UR11, UR11, 0x1, URZ ;  /* 0x000000010b0b7890 */ /* 0x000fe2000fffe03f */
[----:B------:R-:W-:Y:S01]  /*1ce0*/  VIADD R0, R0, 0xffffffff ;  /* 0xffffffff00007836 */ /* 0x000fe20000000000 */
[----:B------:R-:W-:Y:S02]  /*1cf0*/  UISETP.NE.AND UP0, UPT, UR10, 0x5, UPT ;  /* 0x000000050a00788c */ /* 0x000fe4000bf05270 */
[----:B------:R-:W-:Y:S02]  /*1d00*/  UISETP.NE.AND UP1, UPT, UR11, 0x5, UPT ;  /* 0x000000050b00788c */ /* 0x000fe4000bf25270 */
[----:B------:R-:W-:Y:S02]  /*1d10*/  USEL UR4, URZ, 0x1, UP0 ;  /* 0x000000013f047887 */ /* 0x000fe40008000000 */
[----:B------:R-:W-:-:S02]  /*1d20*/  USEL UR10, UR10, URZ, UP0 ;  /* 0x0000003f0a0a7287 */ /* 0x000fc40008000000 */
[----:B------:R-:W-:Y:S02]  /*1d30*/  USEL UR11, UR11, URZ, UP1 ;  /* 0x0000003f0b0b7287 */ /* 0x000fe40008800000 */
[----:B------:R-:W-:Y:S01]  /*1d40*/  LOP3.LUT R5, R5, UR4, RZ, 0x3c, !PT ;  /* 0x0000000405057c12 */ /* 0x000fe2000f8e3cff */
[----:B------:R-:W-:Y:S09]  /*1d50*/  @P1 BRA `(.L_x_28) ;  /* 0xfffffffc00101947 */ /* 0x000ff2000383ffff */
.L_x_21:
[----:B-12---:R-:W1:Y:S01]  /*1d60*/  LDC R0, c[0x0][0x28c] ;  /* 0x0000a300ff007b82 */ /* 0x006e620000000800 */
[----:B------:R2:W-:Y:S01]  /*1d70*/  SYNCS.ARRIVE.TRANS64.A1T0 RZ, [R158+UR45], RZ ;  /* 0x000000ff9eff79a7 */ /* 0x0005e2000810002d */
[----:B-1----:R-:W-:-:S13]  /*1d80*/  ISETP.GE.AND P1, PT, R0, 0x1, PT ;  /* 0x000000010000780c */ /* 0x002fda0003f26270 */
[----:B--2---:R-:W-:Y:S05]  /*1d90*/  @!P1 BRA `(.L_x_29) ;  /* 0x0000000000349947 */ /* 0x004fea0003800000 */
[----:B------:R-:W-:Y:S05]  /*1da0*/  @!P0 BRA `(.L_x_30) ;  /* 0x0000000000048947 */ /* 0x000fea0003800000 */
[----:B------:R-:W-:Y:S01]  /*1db0*/  BPT.TRAP 0x1 ;  /* 0x000000040000795c */ /* 0x000fe20000300000 */
.L_x_30:
[----:B------:R-:W-:Y:S01]  /*1dc0*/  UIADD3 UR6, UR43, UR38, URZ ;  /* 0x000000262b067290 */ /* 0x000fe2000fffe03f */
[----:B------:R-:W-:-:S03]  /*1dd0*/  ISETP.GT.U32.AND P0, PT, R16, 0x1, PT ;  /* 0x000000011000780c */ /* 0x000fc60003f04070 */
[----:B------:R-:W-:-:S04]  /*1de0*/  UIMAD.WIDE.U32 UR4, UR6, -0x33333333, URZ ;  /* 0xcccccccd060478a5 */ /* 0x000fc8000f8e003f */
[----:B------:R-:W-:-:S04]  /*1df0*/  USHF.R.U32.HI UR4, URZ, 0x2, UR5 ;  /* 0x000000023f047899 */ /* 0x000fc80008011605 */
[----:B------:R-:W-:-:S04]  /*1e00*/  UIMAD UR6, UR4, -0x5, UR6 ;  /* 0xfffffffb040678a4 */ /* 0x000fc8000f8e0206 */
[----:B------:R-:W-:-:S04]  /*1e10*/  ULEA UR6, UR6, UR41, 0x3 ;  /* 0x0000002906067291 */ /* 0x000fc8000f8e183f */
[----:B------:R-:W-:-:S04]  /*1e20*/  UIADD3 UR6, UR6, 0x28, URZ ;  /* 0x0000002806067890 */ /* 0x000fc8000fffe03f */
[----:B------:R-:W-:-:S09]  /*1e30*/  UPRMT UR6, URZ, 0x654, UR6 ;  /* 0x000006543f067896 */ /* 0x000fd20008000006 */
[----:B------:R-:W-:Y:S01]  /*1e40*/  SYNCS.ARRIVE.TRANS64.RED.A1T0 RZ, [UR6], RZ ;  /* 0x000000ffffff79a7 */ /* 0x000fe20008100406 */
[----:B------:R-:W-:Y:S05]  /*1e50*/  @P0 BRA `(.L_x_29) ;  /* 0x0000000000040947 */ /* 0x000fea0003800000 */
[----:B------:R-:W-:Y:S01]  /*1e60*/  BPT.TRAP 0x1 ;  /* 0x000000040000795c */ /* 0x000fe20000300000 */
.L_x_29:
[----:B------:R-:W-:Y:S01]  /*1e70*/  SHF.L.U32 R0, R163, 0x1f, RZ ;  /* 0x0000001fa3007819 */ /* 0x000fe200000006ff */
[----:B------:R-:W-:Y:S01]  /*1e80*/  UIADD3 UR38, UR44, UR38, URZ ;  /* 0x000000262c267290 */ /* 0x000fe2000fffe03f */
[----:B------:R-:W1:Y:S01]  /*1e90*/  LDC R7, c[0x0][0x288] ;  /* 0x0000a200ff077b82 */ /* 0x000e620000000800 */
[----:B------:R-:W-:Y:S01]  /*1ea0*/  UISETP.GE.U32.AND UP1, UPT, UR44, 0x5, UPT ;  /* 0x000000052c00788c */ /* 0x000fe2000bf26070 */
[----:B------:R-:W-:Y:S01]  /*1eb0*/  IMAD.SHL.U32 R8, R156, 0x2, RZ ;  /* 0x000000029c087824 */ /* 0x000fe200078e00ff */
[----:B------:R-:W-:Y:S02]  /*1ec0*/  UISETP.GT.U32.AND UP0, UPT, UR38, 0x4, UPT ;  /* 0x000000042600788c */ /* 0x000fe4000bf04070 */
[----:B------:R-:W-:Y:S02]  /*1ed0*/  UIMAD.WIDE.U32 UR4, UR38, -0x33333333, URZ ;  /* 0xcccccccd260478a5 */ /* 0x000fe4000f8e003f */
[----:B------:R-:W-:Y:S01]  /*1ee0*/  UISETP.LT.U32.AND UP0, UPT, UR44, 0x5, UP0 ;  /* 0x000000052c00788c */ /* 0x000fe20008701070 */
[----:B------:R-:W2:Y:S01]  /*1ef0*/  SYNCS.PHASECHK.TRANS64.TRYWAIT P0, [R159+UR42+0x10], R0 ;  /* 0x000010009f0075a7 */ /* 0x000ea2000800016a */
[----:B------:R-:W-:Y:S01]  /*1f00*/  USHF.R.U32.HI UR4, URZ, 0x2, UR5 ;  /* 0x000000023f047899 */ /* 0x000fe20008011605 */
[----:B------:R-:W-:Y:S01]  /*1f10*/  SHF.R.S32.HI R9, RZ, 0x1f, R8 ;  /* 0x0000001fff097819 */ /* 0x000fe20000011408 */
[----:B------:R-:W-:-:S02]  /*1f20*/  USEL UR6, URZ, 0x1, !UP0 ;  /* 0x000000013f067887 */ /* 0x000fc4000c000000 */
[----:B------:R-:W-:Y:S02]  /*1f30*/  UIMAD UR38, UR4, -0x5, UR38 ;  /* 0xfffffffb042678a4 */ /* 0x000fe4000f8e0226 */
[----:B------:R-:W-:-:S04]  /*1f40*/  ULOP3.LUT UR39, UR39, UR6, URZ, 0x3c, !UPT ;  /* 0x0000000627277292 */ /* 0x000fc8000f8e3c3f */
[----:B------:R-:W-:Y:S01]  /*1f50*/  @UP1 ULOP3.LUT UR39, UR39, 0x1, UR4, 0x78, !UPT ;  /* 0x0000000127271892 */ /* 0x000fe2000f8e7804 */
[----:B-12---:R-:W-:Y:S11]  /*1f60*/  @!P0 BRA `(.L_x_31) ;  /* 0x0000007800f48947 */ /* 0x006ff60003800000 */
.L_x_318:
[----:B-1----:R-:W-:Y:S01]  /*1f70*/  IMAD.SHL.U32 R0, R19, 0x40, RZ ;  /* 0x0000004013007824 */ /* 0x002fe200078e00ff */
[----:B------:R-:W-:Y:S01]  /*1f80*/  ULDC UR6, c[0x0][0x284] ;  /* 0x0000a10000067ab9 */ /* 0x000fe20000000800 */
[----:B------:R-:W-:Y:S01]  /*1f90*/  IMAD.SHL.U32 R22, R22, 0x100, RZ ;  /* 0x0000010016167824 */ /* 0x000fe200078e00ff */
[----:B------:R-:W-:Y:S01]  /*1fa0*/  SHF.R.S32.HI R15, RZ, 0x1f, R2 ;  /* 0x0000001fff0f7819 */ /* 0x000fe20000011402 */
[----:B------:R-:W-:Y:S01]  /*1fb0*/  ULDC.64 UR4, c[0x0][0x5d0] ;  /* 0x0001740000047ab9 */ /* 0x000fe20000000a00 */
[----:B------:R-:W-:Y:S01]  /*1fc0*/  ISETP.GE.AND P0, PT, R0, UR6, PT ;  /* 0x0000000600007c0c */ /* 0x000fe2000bf06270 */
[----:B------:R-:W-:Y:S01]  /*1fd0*/  IMAD.WIDE.U32 R4, R2, UR4, R8 ;  /* 0x0000000402047c25 */ /* 0x000fe2000f8e0008 */
[----:B------:R-:W-:Y:S02]  /*1fe0*/  SHF.R.S32.HI R14, RZ, 0x1f, R22 ;  /* 0x0000001fff0e7819 */ /* 0x000fe40000011416 */
[C---:B------:R-:W-:Y:S01]  /*1ff0*/  ISETP.GE.OR P0, PT, R22.reuse, R7, P0 ;  /* 0x000000071600720c */ /* 0x040fe20000706670 */
[----:B------:R-:W-:Y:S01]  /*2000*/  IMAD R3, R15, UR4, RZ ;  /* 0x000000040f037c24 */ /* 0x000fe2000f8e02ff */
[----:B------:R-:W-:-:S03]  /*2010*/  IADD3 R4, P1, R22, R4, RZ ;  /* 0x0000000416047210 */ /* 0x000fc60007f3e0ff */
[----:B------:R-:W-:-:S05]  /*2020*/  IMAD R3, R2, UR5, R3 ;  /* 0x0000000502037c24 */ /* 0x000fca000f8e0203 */
[----:B------:R-:W-:-:S03]  /*2030*/  IADD3.X R5, R14, R5, R3, P1, !PT ;  /* 0x000000050e057210 */ /* 0x000fc60000ffe403 */
[----:B------:R-:W-:Y:S05]  /*2040*/  @P0 BRA `(.L_x_32) ;  /* 0x0000006000b00947 */ /* 0x000fea0003800000 */
[----:B0-----:R-:W0:Y:S01]  /*2050*/  LDC.64 R12, c[0x0][0x5c8] ;  /* 0x00017200ff0c7b82 */ /* 0x001e220000000a00 */
[----:B------:R-:W-:Y:S01]  /*2060*/  IMAD.WIDE R10, R19, 0x40, R154 ;  /* 0x00000040130a7825 */ /* 0x000fe200078e029a */
[----:B------:R-:W-:Y:S01]  /*2070*/  ULDC.64 UR4, c[0x0][0x5c0] ;  /* 0x0001700000047ab9 */ /* 0x000fe20000000a00 */
[----:B------:R-:W-:Y:S02]  /*2080*/  BSSY B0, `(.L_x_32) ;  /* 0x0000628000007945 */ /* 0x000fe40003800000 */
[----:B------:R-:W-:Y:S02]  /*2090*/  IMAD.IADD R19, R161, 0x1, -R0 ;  /* 0x00000001a1137824 */ /* 0x000fe400078e0a00 */
[-C--:B0-----:R-:W-:Y:S02]  /*20a0*/  IMAD R3, R11, R12.reuse, RZ ;  /* 0x0000000c0b037224 */ /* 0x081fe400078e02ff */
[----:B------:R-:W-:-:S04]  /*20b0*/  IMAD.WIDE.U32 R4, R10, R12, R4 ;  /* 0x0000000c0a047225 */ /* 0x000fc800078e0004 */
[----:B------:R-:W-:Y:S01]  /*20c0*/  IMAD R3, R10, R13, R3 ;  /* 0x0000000d0a037224 */ /* 0x000fe200078e0203 */
[----:B------:R-:W-:-:S03]  /*20d0*/  IADD3 R4, P0, R4, UR4, RZ ;  /* 0x0000000404047c10 */ /* 0x000fc6000ff1e0ff */
[----:B------:R-:W-:Y:S01]  /*20e0*/  IMAD.IADD R3, R5, 0x1, R3 ;  /* 0x0000000105037824 */ /* 0x000fe200078e0203 */
[----:B------:R-:W-:-:S04]  /*20f0*/  LEA R6, P1, R12, R4, 0x3 ;  /* 0x000000040c067211 */ /* 0x000fc800078218ff */
[----:B------:R-:W-:Y:S01]  /*2100*/  IADD3.X R5, R3, UR5, RZ, P0, !PT ;  /* 0x0000000503057c10 */ /* 0x000fe200087fe4ff */
[----:B------:R-:W-:Y:S01]  /*2110*/  IMAD R3, R156, -0x2, R7 ;  /* 0xfffffffe9c037824 */ /* 0x000fe200078e0207 */
[----:B-----5:R-:W-:Y:S02]  /*2120*/  ISETP.NE.AND P0, PT, R152, RZ, PT ;  /* 0x000000ff9800720c */ /* 0x020fe40003f05270 */
[----:B------:R-:W-:Y:S01]  /*2130*/  LEA.HI.X R7, R12, R5, R13, 0x3, P1 ;  /* 0x000000050c077211 */ /* 0x000fe200008f1c0d */
[----:B------:R-:W-:-:S10]  /*2140*/  IMAD.IADD R0, R3, 0x1, -R22 ;  /* 0x0000000103007824 */ /* 0x000fd400078e0a16 */
[----:B------:R-:W-:Y:S05]  /*2150*/  @!P0 BRA `(.L_x_33) ;  /* 0x0000004800608947 */ /* 0x000fea0003800000 */
[----:B------:R-:W0:Y:S01]  /*2160*/  LDC.64 R20, c[0x0][0x5b0] ;  /* 0x00016c00ff147b82 */ /* 0x000e220000000a00 */
[----:B------:R-:W-:Y:S01]  /*2170*/  ULDC.64 UR4, c[0x0][0x5b8] ;  /* 0x00016e0000047ab9 */ /* 0x000fe20000000a00 */
[----:B------:R-:W-:Y:S01]  /*2180*/  ISETP.GE.AND P1, PT, R19, 0x1, PT ;  /* 0x000000011300780c */ /* 0x000fe20003f26270 */
[----:B------:R-:W-:Y:S01]  /*2190*/  IMAD.WIDE.U32 R8, R2, UR4, R8 ;  /* 0x0000000402087c25 */ /* 0x000fe2000f8e0008 */
[----:B------:R-:W-:Y:S02]  /*21a0*/  BSSY B1, `(.L_x_34) ;  /* 0x000000e000017945 */ /* 0x000fe40003800000 */
[----:B------:R-:W-:Y:S01]  /*21b0*/  ISETP.LT.OR P5, PT, R0, 0x1, !P1 ;  /* 0x000000010000780c */ /* 0x000fe20004fa1670 */
[----:B------:R-:W-:Y:S01]  /*21c0*/  IMAD R3, R15, UR4, RZ ;  /* 0x000000040f037c24 */ /* 0x000fe2000f8e02ff */
[----:B------:R-:W1:Y:S01]  /*21d0*/  LDC.64 R164, c[0x0][0x5a8] ;  /* 0x00016a00ffa47b82 */ /* 0x000e620000000a00 */
[----:B------:R-:W-:Y:S02]  /*21e0*/  IADD3 R12, P0, R22, R8, RZ ;  /* 0x00000008160c7210 */ /* 0x000fe40007f1e0ff */
[----:B------:R-:W-:-:S05]  /*21f0*/  IMAD R3, R2, UR5, R3 ;  /* 0x0000000502037c24 */ /* 0x000fca000f8e0203 */
[----:B------:R-:W-:Y:S01]  /*2200*/  IADD3.X R13, R14, R9, R3, P0, !PT ;  /* 0x000000090e0d7210 */ /* 0x000fe200007fe403 */
[-C--:B0-----:R-:W-:Y:S02]  /*2210*/  IMAD R8, R11, R20.reuse, RZ ;  /* 0x000000140b087224 */ /* 0x081fe400078e02ff */
[----:B------:R-:W-:-:S04]  /*2220*/  IMAD.WIDE.U32 R2, R10, R20, R12 ;  /* 0x000000140a027225 */ /* 0x000fc800078e000c */
[----:B------:R-:W-:Y:S01]  /*2230*/  IMAD R15, R10, R21, R8 ;  /* 0x000000150a0f7224 */ /* 0x000fe200078e0208 */
[----:B-1----:R-:W-:-:S04]  /*2240*/  IADD3 R2, P0, R2, R164, RZ ;  /* 0x000000a402027210 */ /* 0x002fc80007f1e0ff */
[----:B------:R-:W-:Y:S01]  /*2250*/  IADD3.X R3, R165, R3, R15, P0, !PT ;  /* 0x00000003a5037210 */ /* 0x000fe200007fe40f */
[----:B------:R-:W-:Y:S08]  /*2260*/  @P5 BRA `(.L_x_35) ;  /* 0x0000000000045947 */ /* 0x000ff00003800000 */
[----:B------:R0:W5:Y:S02]  /*2270*/  LDG.E.U8 R162, desc[UR36][R2.64] ;  /* 0x0000002402a27981 */ /* 0x000164000c1e1100 */
.L_x_35:
[----:B------:R-:W-:Y:S05]  /*2280*/  BSYNC B1 ;  /* 0x0000000000017941 */ /* 0x000fea0003800000 */
.L_x_34:
[----:B-----5:R-:W-:Y:S01]  /*2290*/  LOP3.LUT R11, R162, 0xffff, RZ, 0xc0, !PT ;  /* 0x0000ffffa20b7812 */ /* 0x020fe200078ec0ff */
[C---:B------:R-:W-:Y:S01]  /*22a0*/  IMAD.SHL.U32 R8, R20.reuse, 0x8, RZ ;  /* 0x0000000814087824 */ /* 0x040fe200078e00ff */
[----:B------:R-:W-:Y:S01]  /*22b0*/  SHF.L.U64.HI R9, R20, 0x3, R21 ;  /* 0x0000000314097819 */ /* 0x000fe20000010215 */
[----:B------:R-:W-:Y:S01]  /*22c0*/  BSSY B1, `(.L_x_36) ;  /* 0x000000e000017945 */ /* 0x000fe20003800000 */
[----:B------:R-:W-:Y:S02]  /*22d0*/  PRMT R11, R11, 0x8880, RZ ;  /* 0x000088800b0b7816 */ /* 0x000fe400000000ff */
[----:B------:R-:W-:Y:S01]  /*22e0*/  ISETP.LT.OR P2, PT, R0, 0x2, !P1 ;  /* 0x000000020000780c */ /* 0x000fe20004f41670 */
[----:B------:R-:W-:Y:S01]  /*22f0*/  IMAD.WIDE.U32 R8, R10, R20, R8 ;  /* 0x000000140a087225 */ /* 0x000fe200078e0008 */
[----:B------:R-:W-:-:S03]  /*2300*/  ISETP.GE.AND P0, PT, R19, 0x9, PT ;  /* 0x000000091300780c */ /* 0x000fc60003f06270 */
[----:B------:R-:W-:Y:S01]  /*2310*/  IMAD R10, R11, R152, RZ ;  /* 0x000000980b0a7224 */ /* 0x000fe200078e02ff */
[----:B------:R-:W-:Y:S01]  /*2320*/  IADD3 R8, P3, P4, R12, R164, R8 ;  /* 0x000000a40c087210 */ /* 0x000fe20007c7e008 */
[----:B------:R-:W-:Y:S02]  /*2330*/  IMAD.IADD R14, R15, 0x1, R9 ;  /* 0x000000010f0e7824 */ /* 0x000fe400078e0209 */
[----:B------:R-:W-:-:S05]  /*2340*/  @!P5 IMAD R11, R24, R153, R10 ;  /* 0x00000099180bd224 */ /* 0x000fca00078e020a */
[----:B------:R1:W-:Y:S01]  /*2350*/  @!P5 STG.E.U8 desc[UR36][R4.64], R11 ;  /* 0x0000000b0400d986 */ /* 0x0003e2000c101124 */
[----:B------:R-:W-:Y:S05]  /*2360*/  @P2 BRA `(.L_x_37) ;  /* 0x00000000000c2947 */ /* 0x000fea0003800000 */
[----:B------:R-:W1:Y:S02]  /*2370*/  LDG.E.U8 R162, desc[UR36][R2.64+0x1] ;  /* 0x0000012402a27981 */ /* 0x000e64000c1e1100 */
[----:B-1----:R-:W-:-:S05]  /*2380*/  PRMT R11, R162, 0x8880, RZ ;  /* 0x00008880a20b7816 */ /* 0x002fca00000000ff */
[----:B------:R-:W-:-:S07]  /*2390*/  IMAD R10, R11, R152, RZ ;  /* 0x000000980b0a7224 */ /* 0x000fce00078e02ff */
.L_x_37:
[----:B------:R-:W-:Y:S05]  /*23a0*/  BSYNC B1 ;  /* 0x0000000000017941 */ /* 0x000fea0003800000 */
.L_x_36:
[C---:B------:R-:W-:Y:S01]  /*23b0*/  ISETP.LT.OR P5, PT, R0.reuse, 0x1, !P0 ;  /* 0x000000010000780c */ /* 0x040fe200047a1670 */
[----:B------:R-:W-:Y:S01]  /*23c0*/  @!P2 IMAD R25, R25, R153, R10 ;  /* 0x000000991919a224 */ /* 0x000fe200078e020a */
[----:B------:R-:W-:Y:S01]  /*23d0*/  BSSY B1, `(.L_x_38) ;  /* 0x000000a000017945 */ /* 0x000fe20003800000 */
[----:B------:R-:W-:Y:S02]  /*23e0*/  IADD3.X R9, R13, R165, R14, P3, P4 ;  /* 0x000000a50d097210 */ /* 0x000fe40001fe840e */
[C---:B------:R-:W-:Y:S01]  /*23f0*/  ISETP.LT.OR P3, PT, R0.reuse, 0x2, !P0 ;  /* 0x000000020000780c */ /* 0x040fe20004761670 */
[----:B------:R2:W-:Y:S01]  /*2400*/  @!P2 STG.E.U8 desc[UR36][R4.64+0x1], R25 ;  /* 0x000001190400a986 */ /* 0x0005e2000c101124 */
[C---:B------:R-:W-:Y:S02]  /*2410*/  ISETP.LT.OR P4, PT, R0.reuse, 0x9, !P1 ;  /* 0x000000090000780c */ /* 0x040fe40004f81670 */
[----:B------:R-:W-:-:S04]  /*2420*/  ISETP.LT.OR P2, PT, R0, 0xa, !P1 ;  /* 0x0000000a0000780c */ /* 0x000fc80004f41670 */
[----:B------:R-:W-:Y:S09]  /*2430*/  @P5 BRA `(.L_x_39) ;  /* 0x00000000000c5947 */ /* 0x000ff20003800000 */
[----:B------:R-:W1:Y:S02]  /*2440*/  LDG.E.U8 R162, desc[UR36][R8.64] ;  /* 0x0000002408a27981 */ /* 0x000e64000c1e1100 */
[----:B-1----:R-:W-:-:S05]  /*2450*/  PRMT R11, R162, 0x8880, RZ ;  /* 0x00008880a20b7816 */ /* 0x002fca00000000ff */
[----:B------:R-:W-:-:S07]  /*2460*/  IMAD R10, R11, R152, RZ ;  /* 0x000000980b0a7224 */ /* 0x000fce00078e02ff */
.L_x_39:
[----:B------:R-:W-:Y:S05]  /*2470*/  BSYNC B1 ;  /* 0x0000000000017941 */ /* 0x000fea0003800000 */
.L_x_38:
[----:B-1----:R-:W-:Y:S01]  /*2480*/  @!P5 IMAD R11, R26, R153, R10 ;  /* 0x000000991a0bd224 */ /* 0x002fe200078e020a */
[----:B------:R-:W-:Y:S04]  /*2490*/  BSSY B1, `(.L_x_40) ;  /* 0x0000006000017945 */ /* 0x000fe80003800000 */
[----:B------:R1:W-:Y:S01]  /*24a0*/  @!P5 STG.E.U8 desc[UR36][R6.64], R11 ;  /* 0x0000000b0600d986 */ /* 0x0003e2000c101124 */
[----:B------:R-:W-:Y:S05]  /*24b0*/  @P3 BRA `(.L_x_41) ;  /* 0x00000000000c3947 */ /* 0x000fea0003800000 */
[----:B------:R-:W1:Y:S02]  /*24c0*/  LDG.E.U8 R162, desc[UR36][R8.64+0x1] ;  /* 0x0000012408a27981 */ /* 0x000e64000c1e1100 */
[----:B-1----:R-:W-:-:S05]  /*24d0*/  PRMT R11, R162, 0x8880, RZ ;  /* 0x00008880a20b7816 */ /* 0x002fca00000000ff */
[----:B------:R-:W-:-:S07]  /*24e0*/  IMAD R10, R11, R152, RZ ;  /* 0x000000980b0a7224 */ /* 0x000fce00078e02ff */
.L_x_41:
[----:B------:R-:W-:Y:S05]  /*24f0*/  BSYNC B1 ;  /* 0x0000000000017941 */ /* 0x000fea0003800000 */
.L_x_40:
[----:B------:R-:W-:Y:S01]  /*2500*/  @!P3 IMAD R27, R27, R153, R10 ;  /* 0x000000991b1bb224 */ /* 0x000fe200078e020a */
[----:B------:R-:W-:Y:S04]  /*2510*/  BSSY B1, `(.L_x_42) ;  /* 0x0000006000017945 */ /* 0x000fe80003800000 */
[----:B------:R3:W-:Y:S01]  /*2520*/  @!P3 STG.E.U8 desc[UR36][R6.64+0x1], R27 ;  /* 0x0000011b0600b986 */ /* 0x0007e2000c101124 */
[----:B------:R-:W-:Y:S05]  /*2530*/  @P4 BRA `(.L_x_43) ;  /* 0x00000000000c4947 */ /* 0x000fea0003800000 */
[----:B------:R-:W1:Y:S02]  /*2540*/  LDG.E.U8 R162, desc[UR36][R2.64+0x8] ;  /* 0x0000082402a27981 */ /* 0x000e64000c1e1100 */
[----:B-1----:R-:W-:-:S05]  /*2550*/  PRMT R11, R162, 0x8880, RZ ;  /* 0x00008880a20b7816 */ /* 0x002fca00000000ff */
[----:B------:R-:W-:-:S07]  /*2560*/  IMAD R10, R11, R152, RZ ;  /* 0x000000980b0a7224 */ /* 0x000fce00078e02ff */
.L_x_43:
[----:B------:R-:W-:Y:S05]  /*2570*/  BSYNC B1 ;  /* 0x0000000000017941 */ /* 0x000fea0003800000 */
.L_x_42:
[----:B-1----:R-:W-:Y:S01]  /*2580*/  @!P4 IMAD R11, R28, R153, R10 ;  /* 0x000000991c0bc224 */ /* 0x002fe200078e020a */
[----:B------:R-:W-:Y:S04]  /*2590*/  BSSY B1, `(.L_x_44) ;  /* 0x0000006000017945 */ /* 0x000fe80003800000 */
[----:B------:R1:W-:Y:S01]  /*25a0*/  @!P4 STG.E.U8 desc[UR36][R4.64+0x8], R11 ;  /* 0x0000080b0400c986 */ /* 0x0003e2000c101124 */
[----:B------:R-:W-:Y:S05]  /*25b0*/  @P2 BRA `(.L_x_45) ;  /* 0x00000000000c2947 */ /* 0x000fea0003800000 */
[----:B------:R-:W1:Y:S02]  /*25c0*/  LDG.E.U8 R162, desc[UR36][R2.64+0x9] ;  /* 0x0000092402a27981 */ /* 0x000e64000c1e1100 */
[----:B-1----:R-:W-:-:S05]  /*25d0*/  PRMT R11, R162, 0x8880, RZ ;  /* 0x00008880a20b7816 */ /* 0x002fca00000000ff */
[----:B------:R-:W-:-:S07]  /*25e0*/  IMAD R10, R11, R152, RZ ;  /* 0x000000980b0a7224 */ /* 0x000fce00078e02ff */
.L_x_45:
[----:B------:R-:W-:Y:S05]  /*25f0*/  BSYNC B1 ;  /* 0x0000000000017941 */ /* 0x000fea0003800000 */
.L_x_44:
[C---:B------:R-:W-:Y:S01]  /*2600*/  ISETP.LT.OR P4, PT, R0.reuse, 0x9, !P0 ;  /* 0x000000090000780c */ /* 0x040fe20004781670 */
[----:B------:R-:W-:Y:S01]  /*2610*/  @!P2 IMAD R29, R29, R153, R10 ;  /* 0x000000991d1da224 */ /* 0x000fe200078e020a */
[----:B------:R-:W-:Y:S01]  /*2620*/  BSSY B1, `(.L_x_46) ;  /* 0x0000009000017945 */ /* 0x000fe20003800000 */
[C---:B------:R-:W-:Y:S02]  /*2630*/  ISETP.LT.OR P3, PT, R0.reuse, 0xa, !P0 ;  /* 0x0000000a0000780c */ /* 0x040fe40004761670 */
[C---:B------:R-:W-:Y:S01]  /*2640*/  ISETP.LT.OR P5, PT, R0.reuse, 0x11, !P1 ;  /* 0x000000110000780c */ /* 0x040fe20004fa1670 */
[----:B------:R4:W-:Y:S01]  /*2650*/  @!P2 STG.E.U8 desc[UR36][R4.64+0x9], R29 ;  /* 0x0000091d0400a986 */ /* 0x0009e2000c101124 */
[----:B------:R-:W-:-:S06]  /*2660*/  ISETP.LT.OR P2, PT, R0, 0x12, !P1 ;  /* 0x000000120000780c */ /* 0x000fcc0004f41670 */
[----:B------:R-:W-:Y:S07]  /*2670*/  @P4 BRA `(.L_x_47) ;  /* 0x00000000000c4947 */ /* 0x000fee0003800000 */
[----:B------:R-:W1:Y:S02]  /*2680*/  LDG.E.U8 R162, desc[UR36][R8.64+0x8] ;  /* 0x0000082408a27981 */ /* 0x000e64000c1e1100 */
[----:B-1----:R-:W-:-:S05]  /*2690*/  PRMT R11, R162, 0x8880, RZ ;  /* 0x00008880a20b7816 */ /* 0x002fca00000000ff */
[----:B------:R-:W-:-:S07]  /*26a0*/  IMAD R10, R11, R152, RZ ;  /* 0x000000980b0a7224 */ /* 0x000fce00078e02ff */
.L_x_47:
[----:B------:R-:W-:Y:S05]  /*26b0*/  BSYNC B1 ;  /* 0x0000000000017941 */ /* 0x000fea0003800000 */
.L_x_46:
[----:B-1----:R-:W-:Y:S01]  /*26c0*/  @!P4 IMAD R11, R30, R153, R10 ;  /* 0x000000991e0bc224 */ /* 0x002fe200078e020a */
[----:B------:R-:W-:Y:S04]  /*26d0*/  BSSY B1, `(.L_x_48) ;  /* 0x0000006000017945 */ /* 0x000fe80003800000 */
[----:B------:R1:W-:Y:S01]  /*26e0*/  @!P4 STG.E.U8 desc[UR36][R6.64+0x8], R11 ;  /* 0x0000080b0600c986 */ /* 0x0003e2000c101124 */
[----:B------:R-:W-:Y:S05]  /*26f0*/  @P3 BRA `(.L_x_49) ;  /* 0x00000000000c3947 */ /* 0x000fea0003800000 */
[----:B------:R-:W1:Y:S02]  /*2700*/  LDG.E.U8 R162, desc[UR36][R8.64+0x9] ;  /* 0x0000092408a27981 */ /* 0x000e64000c1e1100 */
[----:B-1----:R-:W-:-:S05]  /*2710*/  PRMT R11, R162, 0x8880, RZ ;  /* 0x00008880a20b7816 */ /* 0x002fca00000000ff */
[----:B------:R-:W-:-:S07]  /*2720*/  IMAD R10, R11, R152, RZ ;  /* 0x000000980b0a7224 */ /* 0x000fce00078e02ff */
.L_x_49:
[----:B------:R-:W-:Y:S05]  /*2730*/  BSYNC B1 ;  /* 0x0000000000017941 */ /* 0x000fea0003800000 */
.L_x_48:
[----:B------:R-:W-:Y:S01]  /*2740*/  @!P3 IMAD R31, R31, R153, R10 ;  /* 0x000000991f1fb224 */ /* 0x000fe200078e020a */
[----:B------:R-:W-:Y:S04]  /*2750*/  BSSY B1, `(.L_x_50) ;  /* 0x0000006000017945 */ /* 0x000fe80003800000 */
[----:B------:R0:W-:Y:S01]  /*2760*/  @!P3 STG.E.U8 desc[UR36][R6.64+0x9], R31 ;  /* 0x0000091f0600b986 */ /* 0x0001e2000c101124 */
[----:B------:R-:W-:Y:S05]  /*2770*/  @P5 BRA `(.L_x_51) ;  /* 0x00000000000c5947 */ /* 0x000fea0003800000 */
[----:B------:R-:W1:Y:S02]  /*2780*/  LDG.E.U8 R162, desc[UR36][R2.64+0x10] ;  /* 0x0000102402a27981 */ /* 0x000e64000c1e1100 */
[----:B-1----:R-:W-:-:S05]  /*2790*/  PRMT R11, R162, 0x8880, RZ ;  /* 0x00008880a20b7816 */ /* 0x002fca00000000ff */
[----:B------:R-:W-:-:S07]  /*27a0*/  IMAD R10, R11, R152, RZ ;  /* 0x000000980b0a7224 */ /* 0x000fce00078e02ff */
.L_x_51:
[----:B------:R-:W-:Y:S05]  /*27b0*/  BSYNC B1 ;  /* 0x0000000000017941 */ /* 0x000fea0003800000 */
.L_x_50:
[----:B-1----:R-:W-:Y:S01]  /*27c0*/  @!P5 IMAD R11, R32, R153, R10 ;  /* 0x00000099200bd224 */ /* 0x002fe200078e020a */
[----:B------:R-:W-:Y:S04]  /*27d0*/  BSSY B1, `(.L_x_52) ;  /* 0x0000006000017945 */ /* 0x000fe80003800000 */
[----:B------:R1:W-:Y:S01]  /*27e0*/  @!P5 STG.E.U8 desc[UR36][R4.64+0x10], R11 ;  /* 0x0000100b0400d986 */ /* 0x0003e2000c101124 */
[----:B------:R-:W-:Y:S05]  /*27f0*/  @P2 BRA `(.L_x_53) ;  /* 0x00000000000c2947 */ /* 0x000fea0003800000 */
[----:B------:R-:W1:Y:S02]  /*2800*/  LDG.E.U8 R162, desc[UR36][R2.64+0x11] ;  /* 0x0000112402a27981 */ /* 0x000e64000c1e1100 */
[----:B-1----:R-:W-:-:S05]  /*2810*/  PRMT R11, R162, 0x8880, RZ ;  /* 0x00008880a20b7816 */ /* 0x002fca00000000ff */
[----:B------:R-:W-:-:S07]  /*2820*/  IMAD R10, R11, R152, RZ ;  /* 0x000000980b0a7224 */ /* 0x000fce00078e02ff */
.L_x_53:
[----:B------:R-:W-:Y:S05]  /*2830*/  BSYNC B1 ;  /* 0x0000000000017941 */ /* 0x000fea0003800000 */
.L_x_52:
        /* <DEDUP_REMOVED lines=11> */
.L_x_55:
[----:B------:R-:W-:Y:S05]  /*28f0*/  BSYNC B1 ;  /* 0x0000000000017941 */ /* 0x000fea0003800000 */
.L_x_54:
[----:B-1----:R-:W-:Y:S01]  /*2900*/  @!P4 IMAD R11, R34, R153, R10 ;  /* 0x00000099220bc224 */ /* 0x002fe200078e020a */
[----:B------:R-:W-:Y:S04]  /*2910*/  BSSY B1, `(.L_x_56) ;  /* 0x0000006000017945 */ /* 0x000fe80003800000 */
[----:B------:R1:W-:Y:S01]  /*2920*/  @!P4 STG.E.U8 desc[UR36][R6.64+0x10], R11 ;  /* 0x0000100b0600c986 */ /* 0x0003e2000c101124 */
[----:B------:R-:W-:Y:S05]  /*2930*/  @P3 BRA `(.L_x_57) ;  /* 0x00000000000c3947 */ /* 0x000fea0003800000 */
[----:B------:R-:W1:Y:S02]  /*2940*/  LDG.E.U8 R162, desc[UR36][R8.64+0x11] ;  /* 0x0000112408a27981 */ /* 0x000e64000c1e1100 */
[----:B-1----:R-:W-:-:S05]  /*2950*/  PRMT R11, R162, 0x8880, RZ ;  /* 0x00008880a20b7816 */ /* 0x002fca00000000ff */
[----:B------:R-:W-:-:S07]  /*2960*/  IMAD R10, R11, R152, RZ ;  /* 0x000000980b0a7224 */ /* 0x000fce00078e02ff */
.L_x_57:
[----:B------:R-:W-:Y:S05]  /*2970*/  BSYNC B1 ;  /* 0x0000000000017941 */ /* 0x000fea0003800000 */
.L_x_56:
[----:B------:R-:W-:Y:S01]  /*2980*/  @!P3 IMAD R35, R35, R153, R10 ;  /* 0x000000992323b224 */ /* 0x000fe200078e020a */
[----:B------:R-:W-:Y:S04]  /*2990*/  BSSY B1, `(.L_x_58) ;  /* 0x0000006000017945 */ /* 0x000fe80003800000 */
[----:B------:R0:W-:Y:S01]  /*29a0*/  @!P3 STG.E.U8 desc[UR36][R6.64+0x11], R35 ;  /* 0x000011230600b986 */ /* 0x0001e2000c101124 */
[----:B------:R-:W-:Y:S05]  /*29b0*/  @P5 BRA `(.L_x_59) ;  /* 0x00000000000c5947 */ /* 0x000fea0003800000 */
[----:B------:R-:W1:Y:S02]  /*29c0*/  LDG.E.U8 R162, desc[UR36][R2.64+0x18] ;  /* 0x0000182402a27981 */ /* 0x000e64000c1e1100 */
[----:B-1----:R-:W-:-:S05]  /*29d0*/  PRMT R11, R162, 0x8880, RZ ;  /* 0x00008880a20b7816 */ /* 0x002fca00000000ff */
[----:B------:R-:W-:-:S07]  /*29e0*/  IMAD R10, R11, R152, RZ ;  /* 0x000000980b0a7224 */ /* 0x000fce00078e02ff */
.L_x_59:
[----:B------:R-:W-:Y:S05]  /*29f0*/  BSYNC B1 ;  /* 0x0000000000017941 */ /* 0x000fea0003800000 */
.L_x_58:
[----:B-1----:R-:W-:Y:S01]  /*2a00*/  @!P5 IMAD R11, R36, R153, R10 ;  /* 0x00000099240bd224 */ /* 0x002fe200078e020a */
[----:B------:R-:W-:Y:S04]  /*2a10*/  BSSY B1, `(.L_x_60) ;  /* 0x0000006000017945 */ /* 0x000fe80003800000 */
[----:B------:R1:W-:Y:S01]  /*2a20*/  @!P5 STG.E.U8 desc[UR36][R4.64+0x18], R11 ;  /* 0x0000180b0400d986 */ /* 0x0003e2000c101124 */
[----:B------:R-:W-:Y:S05]  /*2a30*/  @P2 BRA `(.L_x_61) ;  /* 0x00000000000c2947 */ /* 0x000fea0003800000 */
[----:B------:R-:W1:Y:S02]  /*2a40*/  LDG.E.U8 R162, desc[UR36][R2.64+0x19] ;  /* 0x0000192402a27981 */ /* 0x000e64000c1e1100 */
[----:B-1----:R-:W-:-:S05]  /*2a50*/  PRMT R11, R162, 0x8880, RZ ;  /* 0x00008880a20b7816 */ /* 0x002fca00000000ff */
[----:B------:R-:W-:-:S07]  /*2a60*/  IMAD R10, R11, R152, RZ ;  /* 0x000000980b0a7224 */ /* 0x000fce00078e02ff */
.L_x_61:
[----:B------:R-:W-:Y:S05]  /*2a70*/  BSYNC B1 ;  /* 0x0000000000017941 */ /* 0x000fea0003800000 */
.L_x_60:
        /* <DEDUP_REMOVED lines=11> */
.L_x_63:
[----:B------:R-:W-:Y:S05]  /*2b30*/  BSYNC B1 ;  /* 0x0000000000017941 */ /* 0x000fea0003800000 */
.L_x_62:
[----:B-1----:R-:W-:Y:S01]  /*2b40*/  @!P4 IMAD R11, R38, R153, R10 ;  /* 0x00000099260bc224 */ /* 0x002fe200078e020a */
[----:B------:R-:W-:Y:S04]  /*2b50*/  BSSY B1, `(.L_x_64) ;  /* 0x0000006000017945 */ /* 0x000fe80003800000 */
[----:B------:R1:W-:Y:S01]  /*2b60*/  @!P4 STG.E.U8 desc[UR36][R6.64+0x18], R11 ;  /* 0x0000180b0600c986 */ /* 0x0003e2000c101124 */
[----:B------:R-:W-:Y:S05]  /*2b70*/  @P3 BRA `(.L_x_65) ;  /* 0x00000000000c3947 */ /* 0x000fea0003800000 */
[----:B------:R-:W1:Y:S02]  /*2b80*/  LDG.E.U8 R162, desc[UR36][R8.64+0x19] ;  /* 0x0000192408a27981 */ /* 0x000e64000c1e1100 */
[----:B-1----:R-:W-:-:S05]  /*2b90*/  PRMT R11, R162, 0x8880, RZ ;  /* 0x00008880a20b7816 */ /* 0x002fca00000000ff */
[----:B------:R-:W-:-:S07]  /*2ba0*/  IMAD R10, R11, R152, RZ ;  /* 0x000000980b0a7224 */ /* 0x000fce00078e02ff */
.L_x_65:
[----:B------:R-:W-:Y:S05]  /*2bb0*/  BSYNC B1 ;  /* 0x0000000000017941 */ /* 0x000fea0003800000 */
.L_x_64:
[----:B------:R-:W-:Y:S01]  /*2bc0*/  @!P3 IMAD R39, R39, R153, R10 ;  /* 0x000000992727b224 */ /* 0x000fe200078e020a */
[----:B------:R-:W-:Y:S04]  /*2bd0*/  BSSY B1, `(.L_x_66) ;  /* 0x0000006000017945 */ /* 0x000fe80003800000 */
[----:B------:R0:W-:Y:S01]  /*2be0*/  @!P3 STG.E.U8 desc[UR36][R6.64+0x19], R39 ;  /* 0x000019270600b986 */ /* 0x0001e2000c101124 */
[----:B------:R-:W-:Y:S05]  /*2bf0*/  @P5 BRA `(.L_x_67) ;  /* 0x00000000000c5947 */ /* 0x000fea0003800000 */
[----:B------:R-:W1:Y:S02]  /*2c00*/  LDG.E.U8 R162, desc[UR36][R2.64+0x20] ;  /* 0x0000202402a27981 */ /* 0x000e64000c1e1100 */
[----:B-1----:R-:W-:-:S05]  /*2c10*/  PRMT R11, R162, 0x8880, RZ ;  /* 0x00008880a20b7816 */ /* 0x002fca00000000ff */
[----:B------:R-:W-:-:S07]  /*2c20*/  IMAD R10, R11, R152, RZ ;  /* 0x000000980b0a7224 */ /* 0x000fce00078e02ff */
.L_x_67:
[----:B------:R-:W-:Y:S05]  /*2c30*/  BSYNC B1 ;  /* 0x0000000000017941 */ /* 0x000fea0003800000 */
.L_x_66:
[----:B-1----:R-:W-:Y:S01]  /*2c40*/  @!P5 IMAD R11, R40, R153, R10 ;  /* 0x00000099280bd224 */ /* 0x002fe200078e020a */
[----:B------:R-:W-:Y:S04]  /*2c50*/  BSSY B1, `(.L_x_68) ;  /* 0x0000006000017945 */ /* 0x000fe80003800000 */
[----:B------:R1:W-:Y:S01]  /*2c60*/  @!P5 STG.E.U8 desc[UR36][R4.64+0x20], R11 ;  /* 0x0000200b0400d986 */ /* 0x0003e2000c101124 */
[----:B------:R-:W-:Y:S05]  /*2c70*/  @P2 BRA `(.L_x_69) ;  /* 0x00000000000c2947 */ /* 0x000fea0003800000 */
[----:B------:R-:W1:Y:S02]  /*2c80*/  LDG.E.U8 R162, desc[UR36][R2.64+0x21] ;  /* 0x0000212402a27981 */ /* 0x000e64000c1e1100 */
[----:B-1----:R-:W-:-:S05]  /*2c90*/  PRMT R11, R162, 0x8880, RZ ;  /* 0x00008880a20b7816 */ /* 0x002fca00000000ff */
[----:B------:R-:W-:-:S07]  /*2ca0*/  IMAD R10, R11, R152, RZ ;  /* 0x000000980b0a7224 */ /* 0x000fce00078e02ff */
.L_x_69:
[----:B------:R-:W-:Y:S05]  /*2cb0*/  BSYNC B1 ;  /* 0x0000000000017941 */ /* 0x000fea0003800000 */
.L_x_68:
        /* <DEDUP_REMOVED lines=11> */
.L_x_71:
[----:B------:R-:W-:Y:S05]  /*2d70*/  BSYNC B1 ;  /* 0x0000000000017941 */ /* 0x000fea0003800000 */
.L_x_70:
[----:B-1----:R-:W-:Y:S01]  /*2d80*/  @!P4 IMAD R11, R42, R153, R10 ;  /* 0x000000992a0bc224 */ /* 0x002fe200078e020a */
[----:B------:R-:W-:Y:S04]  /*2d90*/  BSSY B1, `(.L_x_72) ;  /* 0x0000006000017945 */ /* 0x000fe80003800000 */
[----:B------:R1:W-:Y:S01]  /*2da0*/  @!P4 STG.E.U8 desc[UR36][R6.64+0x20], R11 ;  /* 0x0000200b0600c986 */ /* 0x0003e2000c101124 */
[----:B------:R-:W-:Y:S05]  /*2db0*/  @P3 BRA `(.L_x_73) ;  /* 0x00000000000c3947 */ /* 0x000fea0003800000 */
[----:B------:R-:W1:Y:S02]  /*2dc0*/  LDG.E.U8 R162, desc[UR36][R8.64+0x21] ;  /* 0x0000212408a27981 */ /* 0x000e64000c1e1100 */
[----:B-1----:R-:W-:-:S05]  /*2dd0*/  PRMT R11, R162, 0x8880, RZ ;  /* 0x00008880a20b7816 */ /* 0x002fca00000000ff */
[----:B------:R-:W-:-:S07]  /*2de0*/  IMAD R10, R11, R152, RZ ;  /* 0x000000980b0a7224 */ /* 0x000fce00078e02ff */
.L_x_73:
[----:B------:R-:W-:Y:S05]  /*2df0*/  BSYNC B1 ;  /* 0x0000000000017941 */ /* 0x000fea0003800000 */
.L_x_72:
[----:B------:R-:W-:Y:S01]  /*2e00*/  @!P3 IMAD R43, R43, R153, R10 ;  /* 0x000000992b2bb224 */ /* 0x000fe200078e020a */
[----:B------:R-:W-:Y:S04]  /*2e10*/  BSSY B1, `(.L_x_74) ;  /* 0x0000006000017945 */ /* 0x000fe80003800000 */
[----:B------:R0:W-:Y:S01]  /*2e20*/  @!P3 STG.E.U8 desc[UR36][R6.64+0x21], R43 ;  /* 0x0000212b0600b986 */ /* 0x0001e2000c101124 */
[----:B------:R-:W-:Y:S05]  /*2e30*/  @P5 BRA `(.L_x_75) ;  /* 0x00000000000c5947 */ /* 0x000fea0003800000 */
[----:B------:R-:W1:Y:S02]  /*2e40*/  LDG.E.U8 R162, desc[UR36][R2.64+0x28] ;  /* 0x0000282402a27981 */ /* 0x000e64000c1e1100 */
[----:B-1----:R-:W-:-:S05]  /*2e50*/  PRMT R11, R162, 0x8880, RZ ;  /* 0x00008880a20b7816 */ /* 0x002fca00000000ff */
[----:B------:R-:W-:-:S07]  /*2e60*/  IMAD R10, R11, R152, RZ ;  /* 0x000000980b0a7224 */ /* 0x000fce00078e02ff */
.L_x_75:
[----:B------:R-:W-:Y:S05]  /*2e70*/  BSYNC B1 ;  /* 0x0000000000017941 */ /* 0x000fea0003800000 */
.L_x_74:
[----:B-1----:R-:W-:Y:S01]  /*2e80*/  @!P5 IMAD R11, R44, R153, R10 ;  /* 0x000000992c0bd224 */ /* 0x002fe200078e020a */
[----:B------:R-:W-:Y:S04]  /*2e90*/  BSSY B1, `(.L_x_76) ;  /* 0x0000006000017945 */ /* 0x000fe80003800000 */
[----:B------:R1:W-:Y:S01]  /*2ea0*/  @!P5 STG.E.U8 desc[UR36][R4.64+0x28], R11 ;  /* 0x0000280b0400d986 */ /* 0x0003e2000c101124 */
[----:B------:R-:W-:Y:S05]  /*2eb0*/  @P2 BRA `(.L_x_77) ;  /* 0x00000000000c2947 */ /* 0x000fea0003800000 */
[----:B------:R-:W1:Y:S02]  /*2ec0*/  LDG.E.U8 R162, desc[UR36][R2.64+0x29] ;  /* 0x0000292402a27981 */ /* 0x000e64000c1e1100 */
[----:B-1----:R-:W-:-:S05]  /*2ed0*/  PRMT R11, R162, 0x8880, RZ ;  /* 0x00008880a20b7816 */ /* 0x002fca00000000ff */
[----:B------:R-:W-:-:S07]  /*2ee0*/  IMAD R10, R11, R152, RZ ;  /* 0x000000980b0a7224 */ /* 0x000fce00078e02ff */
.L_x_77:
[----:B------:R-:W-:Y:S05]  /*2ef0*/  BSYNC B1 ;  /* 0x0000000000017941 */ /* 0x000fea0003800000 */
.L_x_76:
        /* <DEDUP_REMOVED lines=11> */
.L_x_79:
[----:B------:R-:W-:Y:S05]  /*2fb0*/  BSYNC B1 ;  /* 0x0000000000017941 */ /* 0x000fea0003800000 */
.L_x_78:
[----:B-1----:R-:W-:Y:S01]  /*2fc0*/  @!P4 IMAD R11, R46, R153, R10 ;  /* 0x000000992e0bc224 */ /* 0x002fe200078e020a */
[----:B------:R-:W-:Y:S04]  /*2fd0*/  BSSY B1, `(.L_x_80) ;  /* 0x0000006000017945 */ /* 0x000fe80003800000 */
[----:B------:R1:W-:Y:S01]  /*2fe0*/  @!P4 STG.E.U8 desc[UR36][R6.64+0x28], R11 ;  /* 0x0000280b0600c986 */ /* 0x0003e2000c101124 */
[----:B------:R-:W-:Y:S05]  /*2ff0*/  @P3 BRA `(.L_x_81) ;  /* 0x00000000000c3947 */ /* 0x000fea0003800000 */
[----:B------:R-:W1:Y:S02]  /*3000*/  LDG.E.U8 R162, desc[UR36][R8.64+0x29] ;  /* 0x0000292408a27981 */ /* 0x000e64000c1e1100 */
[----:B-1----:R-:W-:-:S05]  /*3010*/  PRMT R11, R162, 0x8880, RZ ;  /* 0x00008880a20b7816 */ /* 0x002fca00000000ff */
[----:B------:R-:W-:-:S07]  /*3020*/  IMAD R10, R11, R152, RZ ;  /* 0x000000980b0a7224 */ /* 0x000fce00078e02ff */
.L_x_81:
[----:B------:R-:W-:Y:S05]  /*3030*/  BSYNC B1 ;  /* 0x0000000000017941 */ /* 0x000fea0003800000 */
.L_x_80:
[----:B------:R-:W-:Y:S01]  /*3040*/  @!P3 IMAD R47, R47, R153, R10 ;  /* 0x000000992f2fb224 */ /* 0x000fe200078e020a */
[----:B------:R-:W-:Y:S04]  /*3050*/  BSSY B1, `(.L_x_82) ;  /* 0x0000006000017945 */ /* 0x000fe80003800000 */
[----:B------:R0:W-:Y:S01]  /*3060*/  @!P3 STG.E.U8 desc[UR36][R6.64+0x29], R47 ;  /* 0x0000292f0600b986 */ /* 0x0001e2000c101124 */
[----:B------:R-:W-:Y:S05]  /*3070*/  @P5 BRA `(.L_x_83) ;  /* 0x00000000000c5947 */ /* 0x000fea0003800000 */
[----:B------:R-:W1:Y:S02]  /*3080*/  LDG.E.U8 R162, desc[UR36][R2.64+0x30] ;  /* 0x0000302402a27981 */ /* 0x000e64000c1e1100 */
[----:B-1----:R-:W-:-:S05]  /*3090*/  PRMT R11, R162, 0x8880, RZ ;  /* 0x00008880a20b7816 */ /* 0x002fca00000000ff */
[----:B------:R-:W-:-:S07]  /*30a0*/  IMAD R10, R11, R152, RZ ;  /* 0x000000980b0a7224 */ /* 0x000fce00078e02ff */
.L_x_83:
[----:B------:R-:W-:Y:S05]  /*30b0*/  BSYNC B1 ;  /* 0x0000000000017941 */ /* 0x000fea0003800000 */
.L_x_82:
[----:B-1----:R-:W-:Y:S01]  /*30c0*/  @!P5 IMAD R11, R48, R153, R10 ;  /* 0x00000099300bd224 */ /* 0x002fe200078e020a */
[----:B------:R-:W-:Y:S04]  /*30d0*/  BSSY B1, `(.L_x_84) ;  /* 0x0000006000017945 */ /* 0x000fe80003800000 */
[----:B------:R1:W-:Y:S01]  /*30e0*/  @!P5 STG.E.U8 desc[UR36][R4.64+0x30], R11 ;  /* 0x0000300b0400d986 */ /* 0x0003e2000c101124 */
[----:B------:R-:W-:Y:S05]  /*30f0*/  @P2 BRA `(.L_x_85) ;  /* 0x00000000000c2947 */ /* 0x000fea0003800000 */
[----:B------:R-:W1:Y:S02]  /*3100*/  LDG.E.U8 R162, desc[UR36][R2.64+0x31] ;  /* 0x0000312402a27981 */ /* 0x000e64000c1e1100 */
[----:B-1----:R-:W-:-:S05]  /*3110*/  PRMT R11, R162, 0x8880, RZ ;  /* 0x00008880a20b7816 */ /* 0x002fca00000000ff */
[----:B------:R-:W-:-:S07]  /*3120*/  IMAD R10, R11, R152, RZ ;  /* 0x000000980b0a7224 */ /* 0x000fce00078e02ff */
.L_x_85:
[----:B------:R-:W-:Y:S05]  /*3130*/  BSYNC B1 ;  /* 0x0000000000017941 */ /* 0x000fea0003800000 */
.L_x_84:
        /* <DEDUP_REMOVED lines=11> */
.L_x_87:
[----:B------:R-:W-:Y:S05]  /*31f0*/  BSYNC B1 ;  /* 0x0000000000017941 */ /* 0x000fea0003800000 */
.L_x_86:
[----:B-1----:R-:W-:Y:S01]  /*3200*/  @!P4 IMAD R11, R50, R153, R10 ;  /* 0x00000099320bc224 */ /* 0x002fe200078e020a */
[----:B------:R-:W-:Y:S04]  /*3210*/  BSSY B1, `(.L_x_88) ;  /* 0x0000006000017945 */ /* 0x000fe80003800000 */
[----:B------:R1:W-:Y:S01]  /*3220*/  @!P4 STG.E.U8 desc[UR36][R6.64+0x30], R11 ;  /* 0x0000300b0600c986 */ /* 0x0003e2000c101124 */
[----:B------:R-:W-:Y:S05]  /*3230*/  @P3 BRA `(.L_x_89) ;  /* 0x00000000000c3947 */ /* 0x000fea0003800000 */
[----:B------:R-:W1:Y:S02]  /*3240*/  LDG.E.U8 R162, desc[UR36][R8.64+0x31] ;  /* 0x0000312408a27981 */ /* 0x000e64000c1e1100 */
[----:B-1----:R-:W-:-:S05]  /*3250*/  PRMT R11, R162, 0x8880, RZ ;  /* 0x00008880a20b7816 */ /* 0x002fca00000000ff */
[----:B------:R-:W-:-:S07]  /*3260*/  IMAD R10, R11, R152, RZ ;  /* 0x000000980b0a7224 */ /* 0x000fce00078e02ff */
.L_x_89:
[----:B------:R-:W-:Y:S05]  /*3270*/  BSYNC B1 ;  /* 0x0000000000017941 */ /* 0x000fea0003800000 */
.L_x_88:
[----:B------:R-:W-:Y:S01]  /*3280*/  @!P3 IMAD R51, R51, R153, R10 ;  /* 0x000000993333b224 */ /* 0x000fe200078e020a */
[----:B------:R-:W-:Y:S04]  /*3290*/  BSSY B1, `(.L_x_90) ;  /* 0x0000006000017945 */ /* 0x000fe80003800000 */
[----:B------:R0:W-:Y:S01]  /*32a0*/  @!P3 STG.E.U8 desc[UR36][R6.64+0x31], R51 ;  /* 0x000031330600b986 */ /* 0x0001e2000c101124 */
[----:B------:R-:W-:Y:S05]  /*32b0*/  @P5 BRA `(.L_x_91) ;  /* 0x00000000000c5947 */ /* 0x000fea0003800000 */
[----:B------:R-:W1:Y:S02]  /*32c0*/  LDG.E.U8 R162, desc[UR36][R2.64+0x38] ;  /* 0x0000382402a27981 */ /* 0x000e64000c1e1100 */
[----:B-1----:R-:W-:-:S05]  /*32d0*/  PRMT R11, R162, 0x8880, RZ ;  /* 0x00008880a20b7816 */ /* 0x002fca00000000ff */
[----:B------:R-:W-:-:S07]  /*32e0*/  IMAD R10, R11, R152, RZ ;  /* 0x000000980b0a7224 */ /* 0x000fce00078e02ff */
.L_x_91:
[----:B------:R-:W-:Y:S05]  /*32f0*/  BSYNC B1 ;  /* 0x0000000000017941 */ /* 0x000fea0003800000 */
.L_x_90:
[----:B-1----:R-:W-:Y:S01]  /*3300*/  @!P5 IMAD R11, R52, R153, R10 ;  /* 0x00000099340bd224 */ /* 0x002fe200078e020a */
[----:B------:R-:W-:Y:S04]  /*3310*/  BSSY B1, `(.L_x_92) ;  /* 0x0000006000017945 */ /* 0x000fe80003800000 */
[----:B------:R1:W-:Y:S01]  /*3320*/  @!P5 STG.E.U8 desc[UR36][R4.64+0x38], R11 ;  /* 0x0000380b0400d986 */ /* 0x0003e2000c101124 */
[----:B------:R-:W-:Y:S05]  /*3330*/  @P2 BRA `(.L_x_93) ;  /* 0x00000000000c2947 */ /* 0x000fea0003800000 */
[----:B------:R-:W1:Y:S02]  /*3340*/  LDG.E.U8 R162, desc[UR36][R2.64+0x39] ;  /* 0x0000392402a27981 */ /* 0x000e64000c1e1100 */
[----:B-1----:R-:W-:-:S05]  /*3350*/  PRMT R11, R162, 0x8880, RZ ;  /* 0x00008880a20b7816 */ /* 0x002fca00000000ff */
[----:B------:R-:W-:-:S07]  /*3360*/  IMAD R10, R11, R152, RZ ;  /* 0x000000980b0a7224 */ /* 0x000fce00078e02ff */
.L_x_93:
[----:B------:R-:W-:Y:S05]  /*3370*/  BSYNC B1 ;  /* 0x0000000000017941 */ /* 0x000fea0003800000 */
.L_x_92:
        /* <DEDUP_REMOVED lines=11> */
.L_x_95:
[----:B------:R-:W-:Y:S05]  /*3430*/  BSYNC B1 ;  /* 0x0000000000017941 */ /* 0x000fea0003800000 */
.L_x_94:
[----:B-1----:R-:W-:Y:S01]  /*3440*/  @!P4 IMAD R11, R54, R153, R10 ;  /* 0x00000099360bc224 */ /* 0x002fe200078e020a */
[----:B------:R-:W-:Y:S04]  /*3450*/  BSSY B1, `(.L_x_96) ;  /* 0x0000006000017945 */ /* 0x000fe80003800000 */
[----:B------:R1:W-:Y:S01]  /*3460*/  @!P4 STG.E.U8 desc[UR36][R6.64+0x38], R11 ;  /* 0x0000380b0600c986 */ /* 0x0003e2000c101124 */
[----:B------:R-:W-:Y:S05]  /*3470*/  @P3 BRA `(.L_x_97) ;  /* 0x00000000000c3947 */ /* 0x000fea0003800000 */
[----:B------:R-:W1:Y:S02]  /*3480*/  LDG.E.U8 R162, desc[UR36][R8.64+0x39] ;  /* 0x0000392408a27981 */ /* 0x000e64000c1e1100 */
[----:B-1----:R-:W-:-:S05]  /*3490*/  PRMT R11, R162, 0x8880, RZ ;  /* 0x00008880a20b7816 */ /* 0x002fca00000000ff */
[----:B------:R-:W-:-:S07]  /*34a0*/  IMAD R10, R11, R152, RZ ;  /* 0x000000980b0a7224 */ /* 0x000fce00078e02ff */
.L_x_97:
[----:B------:R-:W-:Y:S05]  /*34b0*/  BSYNC B1 ;  /* 0x0000000000017941 */ /* 0x000fea0003800000 */
.L_x_96:
[----:B------:R-:W-:Y:S01]  /*34c0*/  @!P3 IMAD R55, R55, R153, R10 ;  /* 0x000000993737b224 */ /* 0x000fe200078e020a */
[----:B------:R-:W-:Y:S04]  /*34d0*/  BSSY B1, `(.L_x_98) ;  /* 0x0000006000017945 */ /* 0x000fe80003800000 */
[----:B------:R0:W-:Y:S01]  /*34e0*/  @!P3 STG.E.U8 desc[UR36][R6.64+0x39], R55 ;  /* 0x000039370600b986 */ /* 0x0001e2000c101124 */
[----:B------:R-:W-:Y:S05]  /*34f0*/  @P5 BRA `(.L_x_99) ;  /* 0x00000000000c5947 */ /* 0x000fea0003800000 */
[----:B------:R-:W1:Y:S02]  /*3500*/  LDG.E.U8 R162, desc[UR36][R2.64+0x40] ;  /* 0x0000402402a27981 */ /* 0x000e64000c1e1100 */
[----:B-1----:R-:W-:-:S05]  /*3510*/  PRMT R11, R162, 0x8880, RZ ;  /* 0x00008880a20b7816 */ /* 0x002fca00000000ff */
[----:B------:R-:W-:-:S07]  /*3520*/  IMAD R10, R11, R152, RZ ;  /* 0x000000980b0a7224 */ /* 0x000fce00078e02ff */
.L_x_99:
[----:B------:R-:W-:Y:S05]  /*3530*/  BSYNC B1 ;  /* 0x0000000000017941 */ /* 0x000fea0003800000 */
.L_x_98:
[----:B-1----:R-:W-:Y:S01]  /*3540*/  @!P5 IMAD R11, R56, R153, R10 ;  /* 0x00000099380bd224 */ /* 0x002fe200078e020a */
[----:B------:R-:W-:Y:S04]  /*3550*/  BSSY B1, `(.L_x_100) ;  /* 0x0000006000017945 */ /* 0x000fe80003800000 */
[----:B------:R1:W-:Y:S01]  /*3560*/  @!P5 STG.E.U8 desc[UR36][R4.64+0x40], R11 ;  /* 0x0000400b0400d986 */ /* 0x0003e2000c101124 */
[----:B------:R-:W-:Y:S05]  /*3570*/  @P2 BRA `(.L_x_101) ;  /* 0x00000000000c2947 */ /* 0x000fea0003800000 */
[----:B------:R-:W1:Y:S02]  /*3580*/  LDG.E.U8 R162, desc[UR36][R2.64+0x41] ;  /* 0x0000412402a27981 */ /* 0x000e64000c1e1100 */
[----:B-1----:R-:W-:-:S05]  /*3590*/  PRMT R11, R162, 0x8880, RZ ;  /* 0x00008880a20b7816 */ /* 0x002fca00000000ff */
[----:B------:R-:W-:-:S07]  /*35a0*/  IMAD R10, R11, R152, RZ ;  /* 0x000000980b0a7224 */ /* 0x000fce00078e02ff */
.L_x_101:
[----:B------:R-:W-:Y:S05]  /*35b0*/  BSYNC B1 ;  /* 0x0000000000017941 */ /* 0x000fea0003800000 */
.L_x_100:
        /* <DEDUP_REMOVED lines=11> */
.L_x_103:
[----:B------:R-:W-:Y:S05]  /*3670*/  BSYNC B1 ;  /* 0x0000000000017941 */ /* 0x000fea0003800000 */
.L_x_102:
[----:B-1----:R-:W-:Y:S01]  /*3680*/  @!P4 IMAD R11, R58, R153, R10 ;  /* 0x000000993a0bc224 */ /* 0x002fe200078e020a */
[----:B------:R-:W-:Y:S04]  /*3690*/  BSSY B1, `(.L_x_104) ;  /* 0x0000006000017945 */ /* 0x000fe80003800000 */
[----:B------:R1:W-:Y:S01]  /*36a0*/  @!P4 STG.E.U8 desc[UR36][R6.64+0x40], R11 ;  /* 0x0000400b0600c986 */ /* 0x0003e2000c101124 */
[----:B------:R-:W-:Y:S05]  /*36b0*/  @P3 BRA `(.L_x_105) ;  /* 0x00000000000c3947 */ /* 0x000fea0003800000 */
[----:B------:R-:W1:Y:S02]  /*36c0*/  LDG.E.U8 R162, desc[UR36][R8.64+0x41] ;  /* 0x0000412408a27981 */ /* 0x000e64000c1e1100 */
[----:B-1----:R-:W-:-:S05]  /*36d0*/  PRMT R11, R162, 0x8880, RZ ;  /* 0x00008880a20b7816 */ /* 0x002fca00000000ff */
[----:B------:R-:W-:-:S07]  /*36e0*/  IMAD R10, R11, R152, RZ ;  /* 0x000000980b0a7224 */ /* 0x000fce00078e02ff */
.L_x_105:
[----:B------:R-:W-:Y:S05]  /*36f0*/  BSYNC B1 ;  /* 0x0000000000017941 */ /* 0x000fea0003800000 */
.L_x_104:
[----:B------:R-:W-:Y:S01]  /*3700*/  @!P3 IMAD R59, R59, R153, R10 ;  /* 0x000000993b3bb224 */ /* 0x000fe200078e020a */
[----:B------:R-:W-:Y:S04]  /*3710*/  BSSY B1, `(.L_x_106) ;  /* 0x0000006000017945 */ /* 0x000fe80003800000 */
[----:B------:R0:W-:Y:S01]  /*3720*/  @!P3 STG.E.U8 desc[UR36][R6.64+0x41], R59 ;  /* 0x0000413b0600b986 */ /* 0x0001e2000c101124 */
[----:B------:R-:W-:Y:S05]  /*3730*/  @P5 BRA `(.L_x_107) ;  /* 0x00000000000c5947 */ /* 0x000fea0003800000 */
[----:B------:R-:W1:Y:S02]  /*3740*/  LDG.E.U8 R162, desc[UR36][R2.64+0x48] ;  /* 0x0000482402a27981 */ /* 0x000e64000c1e1100 */
[----:B-1----:R-:W-:-:S05]  /*3750*/  PRMT R11, R162, 0x8880, RZ ;  /* 0x00008880a20b7816 */ /* 0x002fca00000000ff */
[----:B------:R-:W-:-:S07]  /*3760*/  IMAD R10, R11, R152, RZ ;  /* 0x000000980b0a7224 */ /* 0x000fce00078e02ff */
.L_x_107:
[----:B------:R-:W-:Y:S05]  /*3770*/  BSYNC B1 ;  /* 0x0000000000017941 */ /* 0x000fea0003800000 */
.L_x_106:
[----:B-1----:R-:W-:Y:S01]  /*3780*/  @!P5 IMAD R11, R60, R153, R10 ;  /* 0x000000993c0bd224 */ /* 0x002fe200078e020a */
[----:B------:R-:W-:Y:S04]  /*3790*/  BSSY B1, `(.L_x_108) ;  /* 0x0000006000017945 */ /* 0x000fe80003800000 */
[----:B------:R1:W-:Y:S01]  /*37a0*/  @!P5 STG.E.U8 desc[UR36][R4.64+0x48], R11 ;  /* 0x0000480b0400d986 */ /* 0x0003e2000c101124 */
[----:B------:R-:W-:Y:S05]  /*37b0*/  @P2 BRA `(.L_x_109) ;  /* 0x00000000000c2947 */ /* 0x000fea0003800000 */
[----:B------:R-:W1:Y:S02]  /*37c0*/  LDG.E.U8 R162, desc[UR36][R2.64+0x49] ;  /* 0x0000492402a27981 */ /* 0x000e64000c1e1100 */
[----:B-1----:R-:W-:-:S05]  /*37d0*/  PRMT R11, R162, 0x8880, RZ ;  /* 0x00008880a20b7816 */ /* 0x002fca00000000ff */
[----:B------:R-:W-:-:S07]  /*37e0*/  IMAD R10, R11, R152, RZ ;  /* 0x000000980b0a7224 */ /* 0x000fce00078e02ff */
.L_x_109:
[----:B------:R-:W-:Y:S05]  /*37f0*/  BSYNC B1 ;  /* 0x0000000000017941 */ /* 0x000fea0003800000 */
.L_x_108:
        /* <DEDUP_REMOVED lines=11> */
.L_x_111:
[----:B------:R-:W-:Y:S05]  /*38b0*/  BSYNC B1 ;  /* 0x0000000000017941 */ /* 0x000fea0003800000 */
.L_x_110:
[----:B-1----:R-:W-:Y:S01]  /*38c0*/  @!P4 IMAD R11, R62, R153, R10 ;  /* 0x000000993e0bc224 */ /* 0x002fe200078e020a */
[----:B------:R-:W-:Y:S04]  /*38d0*/  BSSY B1, `(.L_x_112) ;  /* 0x0000006000017945 */ /* 0x000fe80003800000 */
[----:B------:R1:W-:Y:S01]  /*38e0*/  @!P4 STG.E.U8 desc[UR36][R6.64+0x48], R11 ;  /* 0x0000480b0600c986 */ /* 0x0003e2000c101124 */
[----:B------:R-:W-:Y:S05]  /*38f0*/  @P3 BRA `(.L_x_113) ;  /* 0x00000000000c3947 */ /* 0x000fea0003800000 */
[----:B------:R-:W1:Y:S02]  /*3900*/  LDG.E.U8 R162, desc[UR36][R8.64+0x49] ;  /* 0x0000492408a27981 */ /* 0x000e64000c1e1100 */
[----:B-1----:R-:W-:-:S05]  /*3910*/  PRMT R11, R162, 0x8880, RZ ;  /* 0x00008880a20b7816 */ /* 0x002fca00000000ff */
[----:B------:R-:W-:-:S07]  /*3920*/  IMAD R10, R11, R152, RZ ;  /* 0x000000980b0a7224 */ /* 0x000fce00078e02ff */
.L_x_113:
[----:B------:R-:W-:Y:S05]  /*3930*/  BSYNC B1 ;  /* 0x0000000000017941 */ /* 0x000fea0003800000 */
.L_x_112:
[----:B------:R-:W-:Y:S01]  /*3940*/  @!P3 IMAD R63, R63, R153, R10 ;  /* 0x000000993f3fb224 */ /* 0x000fe200078e020a */
[----:B------:R-:W-:Y:S04]  /*3950*/  BSSY B1, `(.L_x_114) ;  /* 0x0000006000017945 */ /* 0x000fe80003800000 */
[----:B------:R0:W-:Y:S01]  /*3960*/  @!P3 STG.E.U8 desc[UR36][R6.64+0x49], R63 ;  /* 0x0000493f0600b986 */ /* 0x0001e2000c101124 */
[----:B------:R-:W-:Y:S05]  /*3970*/  @P5 BRA `(.L_x_115) ;  /* 0x00000000000c5947 */ /* 0x000fea0003800000 */
[----:B------:R-:W1:Y:S02]  /*3980*/  LDG.E.U8 R162, desc[UR36][R2.64+0x50] ;  /* 0x0000502402a27981 */ /* 0x000e64000c1e1100 */
[----:B-1----:R-:W-:-:S05]  /*3990*/  PRMT R11, R162, 0x8880, RZ ;  /* 0x00008880a20b7816 */ /* 0x002fca00000000ff */
[----:B------:R-:W-:-:S07]  /*39a0*/  IMAD R10, R11, R152, RZ ;  /* 0x000000980b0a7224 */ /* 0x000fce00078e02ff */
.L_x_115:
[----:B------:R-:W-:Y:S05]  /*39b0*/  BSYNC B1 ;  /* 0x0000000000017941 */ /* 0x000fea0003800000 */
.L_x_114:
[----:B-1----:R-:W-:Y:S01]  /*39c0*/  @!P5 IMAD R11, R64, R153, R10 ;  /* 0x00000099400bd224 */ /* 0x002fe200078e020a */
[----:B------:R-:W-:Y:S04]  /*39d0*/  BSSY B1, `(.L_x_116) ;  /* 0x0000006000017945 */ /* 0x000fe80003800000 */
[----:B------:R1:W-:Y:S01]  /*39e0*/  @!P5 STG.E.U8 desc[UR36][R4.64+0x50], R11 ;  /* 0x0000500b0400d986 */ /* 0x0003e2000c101124 */
[----:B------:R-:W-:Y:S05]  /*39f0*/  @P2 BRA `(.L_x_117) ;  /* 0x00000000000c2947 */ /* 0x000fea0003800000 */
[----:B------:R-:W1:Y:S02]  /*3a00*/  LDG.E.U8 R162, desc[UR36][R2.64+0x51] ;  /* 0x0000512402a27981 */ /* 0x000e64000c1e1100 */
[----:B-1----:R-:W-:-:S05]  /*3a10*/  PRMT R11, R162, 0x8880, RZ ;  /* 0x00008880a20b7816 */ /* 0x002fca00000000ff */
[----:B------:R-:W-:-:S07]  /*3a20*/  IMAD R10, R11, R152, RZ ;  /* 0x000000980b0a7224 */ /* 0x000fce00078e02ff */
.L_x_117:
[----:B------:R-:W-:Y:S05]  /*3a30*/  BSYNC B1 ;  /* 0x0000000000017941 */ /* 0x000fea0003800000 */
.L_x_116:
        /* <DEDUP_REMOVED lines=11> */
.L_x_119:
[----:B------:R-:W-:Y:S05]  /*3af0*/  BSYNC B1 ;  /* 0x0000000000017941 */ /* 0x000fea0003800000 */
.L_x_118:
[----:B-1----:R-:W-:Y:S01]  /*3b00*/  @!P4 IMAD R11, R66, R153, R10 ;  /* 0x00000099420bc224 */ /* 0x002fe200078e020a */
[----:B------:R-:W-:Y:S04]  /*3b10*/  BSSY B1, `(.L_x_120) ;  /* 0x0000006000017945 */ /* 0x000fe80003800000 */
[----:B------:R1:W-:Y:S01]  /*3b20*/  @!P4 STG.E.U8 desc[UR36][R6.64+0x50], R11 ;  /* 0x0000500b0600c986 */ /* 0x0003e2000c101124 */
[----:B------:R-:W-:Y:S05]  /*3b30*/  @P3 BRA `(.L_x_121) ;  /* 0x00000000000c3947 */ /* 0x000fea0003800000 */
[----:B------:R-:W1:Y:S02]  /*3b40*/  LDG.E.U8 R162, desc[UR36][R8.64+0x51] ;  /* 0x0000512408a27981 */ /* 0x000e64000c1e1100 */
[----:B-1----:R-:W-:-:S05]  /*3b50*/  PRMT R11, R162, 0x8880, RZ ;  /* 0x00008880a20b7816 */ /* 0x002fca00000000ff */
[----:B------:R-:W-:-:S07]  /*3b60*/  IMAD R10, R11, R152, RZ ;  /* 0x000000980b0a7224 */ /* 0x000fce00078e02ff */
.L_x_121:
[----:B------:R-:W-:Y:S05]  /*3b70*/  BSYNC B1 ;  /* 0x0000000000017941 */ /* 0x000fea0003800000 */
.L_x_120:
[----:B------:R-:W-:Y:S01]  /*3b80*/  @!P3 IMAD R67, R67, R153, R10 ;  /* 0x000000994343b224 */ /* 0x000fe200078e020a */
[----:B------:R-:W-:Y:S04]  /*3b90*/  BSSY B1, `(.L_x_122) ;  /* 0x0000006000017945 */ /* 0x000fe80003800000 */
[----:B------:R0:W-:Y:S01]  /*3ba0*/  @!P3 STG.E.U8 desc[UR36][R6.64+0x51], R67 ;  /* 0x000051430600b986 */ /* 0x0001e2000c101124 */
[----:B------:R-:W-:Y:S05]  /*3bb0*/  @P5 BRA `(.L_x_123) ;  /* 0x00000000000c5947 */ /* 0x000fea0003800000 */
[----:B------:R-:W1:Y:S02]  /*3bc0*/  LDG.E.U8 R162, desc[UR36][R2.64+0x58] ;  /* 0x0000582402a27981 */ /* 0x000e64000c1e1100 */
[----:B-1----:R-:W-:-:S05]  /*3bd0*/  PRMT R11, R162, 0x8880, RZ ;  /* 0x00008880a20b7816 */ /* 0x002fca00000000ff */
[----:B------:R-:W-:-:S07]  /*3be0*/  IMAD R10, R11, R152, RZ ;  /* 0x000000980b0a7224 */ /* 0x000fce00078e02ff */
.L_x_123:
[----:B------:R-:W-:Y:S05]  /*3bf0*/  BSYNC B1 ;  /* 0x0000000000017941 */ /* 0x000fea0003800000 */
.L_x_122:
[----:B-1----:R-:W-:Y:S01]  /*3c00*/  @!P5 IMAD R11, R68, R153, R10 ;  /* 0x00000099440bd224 */ /* 0x002fe200078e020a */
[----:B------:R-:W-:Y:S04]  /*3c10*/  BSSY B1, `(.L_x_124) ;  /* 0x0000006000017945 */ /* 0x000fe80003800000 */
[----:B------:R1:W-:Y:S01]  /*3c20*/  @!P5 STG.E.U8 desc[UR36][R4.64+0x58], R11 ;  /* 0x0000580b0400d986 */ /* 0x0003e2000c101124 */
[----:B------:R-:W-:Y:S05]  /*3c30*/  @P2 BRA `(.L_x_125) ;  /* 0x00000000000c2947 */ /* 0x000fea0003800000 */
[----:B------:R-:W1:Y:S02]  /*3c40*/  LDG.E.U8 R162, desc[UR36][R2.64+0x59] ;  /* 0x0000592402a27981 */ /* 0x000e64000c1e1100 */
[----:B-1----:R-:W-:-:S05]  /*3c50*/  PRMT R11, R162, 0x8880, RZ ;  /* 0x00008880a20b7816 */ /* 0x002fca00000000ff */
[----:B------:R-:W-:-:S07]  /*3c60*/  IMAD R10, R11, R152, RZ ;  /* 0x000000980b0a7224 */ /* 0x000fce00078e02ff */
.L_x_125:
[----:B------:R-:W-:Y:S05]  /*3c70*/  BSYNC B1 ;  /* 0x0000000000017941 */ /* 0x000fea0003800000 */
.L_x_124:
        /* <DEDUP_REMOVED lines=11> */
.L_x_127:
[----:B------:R-:W-:Y:S05]  /*3d30*/  BSYNC B1 ;  /* 0x0000000000017941 */ /* 0x000fea0003800000 */
.L_x_126:
[----:B-1----:R-:W-:Y:S01]  /*3d40*/  @!P4 IMAD R11, R70, R153, R10 ;  /* 0x00000099460bc224 */ /* 0x002fe200078e020a */
[----:B------:R-:W-:Y:S04]  /*3d50*/  BSSY B1, `(.L_x_128) ;  /* 0x0000006000017945 */ /* 0x000fe80003800000 */
[----:B------:R1:W-:Y:S01]  /*3d60*/  @!P4 STG.E.U8 desc[UR36][R6.64+0x58], R11 ;  /* 0x0000580b0600c986 */ /* 0x0003e2000c101124 */
[----:B------:R-:W-:Y:S05]  /*3d70*/  @P3 BRA `(.L_x_129) ;  /* 0x00000000000c3947 */ /* 0x000fea0003800000 */
[----:B------:R-:W1:Y:S02]  /*3d80*/  LDG.E.U8 R162, desc[UR36][R8.64+0x59] ;  /* 0x0000592408a27981 */ /* 0x000e64000c1e1100 */
[----:B-1----:R-:W-:-:S05]  /*3d90*/  PRMT R11, R162, 0x8880, RZ ;  /* 0x00008880a20b7816 */ /* 0x002fca00000000ff */
[----:B------:R-:W-:-:S07]  /*3da0*/  IMAD R10, R11, R152, RZ ;  /* 0x000000980b0a7224 */ /* 0x000fce00078e02ff */
.L_x_129:
[----:B------:R-:W-:Y:S05]  /*3db0*/  BSYNC B1 ;  /* 0x0000000000017941 */ /* 0x000fea0003800000 */
.L_x_128:
[----:B------:R-:W-:Y:S01]  /*3dc0*/  @!P3 IMAD R71, R71, R153, R10 ;  /* 0x000000994747b224 */ /* 0x000fe200078e020a */
[----:B------:R-:W-:Y:S04]  /*3dd0*/  BSSY B1, `(.L_x_130) ;  /* 0x0000006000017945 */ /* 0x000fe80003800000 */
[----:B------:R0:W-:Y:S01]  /*3de0*/  @!P3 STG.E.U8 desc[UR36][R6.64+0x59], R71 ;  /* 0x000059470600b986 */ /* 0x0001e2000c101124 */
[----:B------:R-:W-:Y:S05]  /*3df0*/  @P5 BRA `(.L_x_131) ;  /* 0x00000000000c5947 */ /* 0x000fea0003800000 */
[----:B------:R-:W1:Y:S02]  /*3e00*/  LDG.E.U8 R162, desc[UR36][R2.64+0x60] ;  /* 0x0000602402a27981 */ /* 0x000e64000c1e1100 */
[----:B-1----:R-:W-:-:S05]  /*3e10*/  PRMT R11, R162, 0x8880, RZ ;  /* 0x00008880a20b7816 */ /* 0x002fca00000000ff */
[----:B------:R-:W-:-:S07]  /*3e20*/  IMAD R10, R11, R152, RZ ;  /* 0x000000980b0a7224 */ /* 0x000fce00078e02ff */
.L_x_131:
[----:B------:R-:W-:Y:S05]  /*3e30*/  BSYNC B1 ;  /* 0x0000000000017941 */ /* 0x000fea0003800000 */
.L_x_130:
[----:B-1----:R-:W-:Y:S01]  /*3e40*/  @!P5 IMAD R11, R72, R153, R10 ;  /* 0x00000099480bd224 */ /* 0x002fe200078e020a */
[----:B------:R-:W-:Y:S04]  /*3e50*/  BSSY B1, `(.L_x_132) ;  /* 0x0000006000017945 */ /* 0x000fe80003800000 */
[----:B------:R1:W-:Y:S01]  /*3e60*/  @!P5 STG.E.U8 desc[UR36][R4.64+0x60], R11 ;  /* 0x0000600b0400d986 */ /* 0x0003e2000c101124 */
[----:B------:R-:W-:Y:S05]  /*3e70*/  @P2 BRA `(.L_x_133) ;  /* 0x00000000000c2947 */ /* 0x000fea0003800000 */
[----:B------:R-:W1:Y:S02]  /*3e80*/  LDG.E.U8 R162, desc[UR36][R2.64+0x61] ;  /* 0x0000612402a27981 */ /* 0x000e64000c1e1100 */
[----:B-1----:R-:W-:-:S05]  /*3e90*/  PRMT R11, R162, 0x8880, RZ ;  /* 0x00008880a20b7816 */ /* 0x002fca00000000ff */
[----:B------:R-:W-:-:S07]  /*3ea0*/  IMAD R10, R11, R152, RZ ;  /* 0x000000980b0a7224 */ /* 0x000fce00078e02ff */
.L_x_133:
[----:B------:R-:W-:Y:S05]  /*3eb0*/  BSYNC B1 ;  /* 0x0000000000017941 */ /* 0x000fea0003800000 */
.L_x_132:
        /* <DEDUP_REMOVED lines=11> */
.L_x_135:
[----:B------:R-:W-:Y:S05]  /*3f70*/  BSYNC B1 ;  /* 0x0000000000017941 */ /* 0x000fea0003800000 */
.L_x_134:
[----:B-1----:R-:W-:Y:S01]  /*3f80*/  @!P4 IMAD R11, R74, R153, R10 ;  /* 0x000000994a0bc224 */ /* 0x002fe200078e020a */
[----:B------:R-:W-:Y:S04]  /*3f90*/  BSSY B1, `(.L_x_136) ;  /* 0x0000006000017945 */ /* 0x000fe80003800000 */
[----:B------:R1:W-:Y:S01]  /*3fa0*/  @!P4 STG.E.U8 desc[UR36][R6.64+0x60], R11 ;  /* 0x0000600b0600c986 */ /* 0x0003e2000c101124 */
[----:B------:R-:W-:Y:S05]  /*3fb0*/  @P3 BRA `(.L_x_137) ;  /* 0x00000000000c3947 */ /* 0x000fea0003800000 */
[----:B------:R-:W1:Y:S02]  /*3fc0*/  LDG.E.U8 R162, desc[UR36][R8.64+0x61] ;  /* 0x0000612408a27981 */ /* 0x000e64000c1e1100 */
[----:B-1----:R-:W-:-:S05]  /*3fd0*/  PRMT R11, R162, 0x8880, RZ ;  /* 0x00008880a20b7816 */ /* 0x002fca00000000ff */
[----:B------:R-:W-:-:S07]  /*3fe0*/  IMAD R10, R11, R152, RZ ;  /* 0x000000980b0a7224 */ /* 0x000fce00078e02ff */
.L_x_137:
[----:B------:R-:W-:Y:S05]  /*3ff0*/  BSYNC B1 ;  /* 0x0000000000017941 */ /* 0x000fea0003800000 */
.L_x_136:
[----:B------:R-:W-:Y:S01]  /*4000*/  @!P3 IMAD R75, R75, R153, R10 ;  /* 0x000000994b4bb224 */ /* 0x000fe200078e020a */
[----:B------:R-:W-:Y:S04]  /*4010*/  BSSY B1, `(.L_x_138) ;  /* 0x0000006000017945 */ /* 0x000fe80003800000 */
[----:B------:R0:W-:Y:S01]  /*4020*/  @!P3 STG.E.U8 desc[UR36][R6.64+0x61], R75 ;  /* 0x0000614b0600b986 */ /* 0x0001e2000c101124 */
[----:B------:R-:W-:Y:S05]  /*4030*/  @P5 BRA `(.L_x_139) ;  /* 0x00000000000c5947 */ /* 0x000fea0003800000 */
[----:B------:R-:W1:Y:S02]  /*4040*/  LDG.E.U8 R162, desc[UR36][R2.64+0x68] ;  /* 0x0000682402a27981 */ /* 0x000e64000c1e1100 */
[----:B-1----:R-:W-:-:S05]  /*4050*/  PRMT R11, R162, 0x8880, RZ ;  /* 0x00008880a20b7816 */ /* 0x002fca00000000ff */
[----:B------:R-:W-:-:S07]  /*4060*/  IMAD R10, R11, R152, RZ ;  /* 0x000000980b0a7224 */ /* 0x000fce00078e02ff */
.L_x_139:
[----:B------:R-:W-:Y:S05]  /*4070*/  BSYNC B1 ;  /* 0x0000000000017941 */ /* 0x000fea0003800000 */
.L_x_138:
[----:B-1----:R-:W-:Y:S01]  /*4080*/  @!P5 IMAD R11, R76, R153, R10 ;  /* 0x000000994c0bd224 */ /* 0x002fe200078e020a */
[----:B------:R-:W-:Y:S04]  /*4090*/  BSSY B1, `(.L_x_140) ;  /* 0x0000006000017945 */ /* 0x000fe80003800000 */
[----:B------:R1:W-:Y:S01]  /*40a0*/  @!P5 STG.E.U8 desc[UR36][R4.64+0x68], R11 ;  /* 0x0000680b0400d986 */ /* 0x0003e2000c101124 */
[----:B------:R-:W-:Y:S05]  /*40b0*/  @P2 BRA `(.L_x_141) ;  /* 0x00000000000c2947 */ /* 0x000fea0003800000 */
[----:B------:R-:W1:Y:S02]  /*40c0*/  LDG.E.U8 R162, desc[UR36][R2.64+0x69] ;  /* 0x0000692402a27981 */ /* 0x000e64000c1e1100 */
[----:B-1----:R-:W-:-:S05]  /*40d0*/  PRMT R11, R162, 0x8880, RZ ;  /* 0x00008880a20b7816 */ /* 0x002fca00000000ff */
[----:B------:R-:W-:-:S07]  /*40e0*/  IMAD R10, R11, R152, RZ ;  /* 0x000000980b0a7224 */ /* 0x000fce00078e02ff */
.L_x_141:
[----:B------:R-:W-:Y:S05]  /*40f0*/  BSYNC B1 ;  /* 0x0000000000017941 */ /* 0x000fea0003800000 */
.L_x_140:
        /* <DEDUP_REMOVED lines=11> */
.L_x_143:
[----:B------:R-:W-:Y:S05]  /*41b0*/  BSYNC B1 ;  /* 0x0000000000017941 */ /* 0x000fea0003800000 */
.L_x_142:
[----:B-1----:R-:W-:Y:S01]  /*41c0*/  @!P4 IMAD R11, R78, R153, R10 ;  /* 0x000000994e0bc224 */ /* 0x002fe200078e020a */
[----:B------:R-:W-:Y:S04]  /*41d0*/  BSSY B1, `(.L_x_144) ;  /* 0x0000006000017945 */ /* 0x000fe80003800000 */
[----:B------:R1:W-:Y:S01]  /*41e0*/  @!P4 STG.E.U8 desc[UR36][R6.64+0x68], R11 ;  /* 0x0000680b0600c986 */ /* 0x0003e2000c101124 */
[----:B------:R-:W-:Y:S05]  /*41f0*/  @P3 BRA `(.L_x_145) ;  /* 0x00000000000c3947 */ /* 0x000fea0003800000 */
[----:B------:R-:W1:Y:S02]  /*4200*/  LDG.E.U8 R162, desc[UR36][R8.64+0x69] ;  /* 0x0000692408a27981 */ /* 0x000e64000c1e1100 */
[----:B-1----:R-:W-:-:S05]  /*4210*/  PRMT R11, R162, 0x8880, RZ ;  /* 0x00008880a20b7816 */ /* 0x002fca00000000ff */
[----:B------:R-:W-:-:S07]  /*4220*/  IMAD R10, R11, R152, RZ ;  /* 0x000000980b0a7224 */ /* 0x000fce00078e02ff */
.L_x_145:
[----:B------:R-:W-:Y:S05]  /*4230*/  BSYNC B1 ;  /* 0x0000000000017941 */ /* 0x000fea0003800000 */
.L_x_144:
[----:B------:R-:W-:Y:S01]  /*4240*/  @!P3 IMAD R79, R79, R153, R10 ;  /* 0x000000994f4fb224 */ /* 0x000fe200078e020a */
[----:B------:R-:W-:Y:S04]  /*4250*/  BSSY B1, `(.L_x_146) ;  /* 0x0000006000017945 */ /* 0x000fe80003800000 */
[----:B------:R0:W-:Y:S01]  /*4260*/  @!P3 STG.E.U8 desc[UR36][R6.64+0x69], R79 ;  /* 0x0000694f0600b986 */ /* 0x0001e2000c101124 */
[----:B------:R-:W-:Y:S05]  /*4270*/  @P5 BRA `(.L_x_147) ;  /* 0x00000000000c5947 */ /* 0x000fea0003800000 */
[----:B------:R-:W1:Y:S02]  /*4280*/  LDG.E.U8 R162, desc[UR36][R2.64+0x70] ;  /* 0x0000702402a27981 */ /* 0x000e64000c1e1100 */
[----:B-1----:R-:W-:-:S05]  /*4290*/  PRMT R11, R162, 0x8880, RZ ;  /* 0x00008880a20b7816 */ /* 0x002fca00000000ff */
[----:B------:R-:W-:-:S07]  /*42a0*/  IMAD R10, R11, R152, RZ ;  /* 0x000000980b0a7224 */ /* 0x000fce00078e02ff */
.L_x_147:
[----:B------:R-:W-:Y:S05]  /*42b0*/  BSYNC B1 ;  /* 0x0000000000017941 */ /* 0x000fea0003800000 */
.L_x_146:
[----:B-1----:R-:W-:Y:S01]  /*42c0*/  @!P5 IMAD R11, R80, R153, R10 ;  /* 0x00000099500bd224 */ /* 0x002fe200078e020a */
[----:B------:R-:W-:Y:S04]  /*42d0*/  BSSY B1, `(.L_x_148) ;  /* 0x0000006000017945 */ /* 0x000fe80003800000 */
[----:B------:R1:W-:Y:S01]  /*42e0*/  @!P5 STG.E.U8 desc[UR36][R4.64+0x70], R11 ;  /* 0x0000700b0400d986 */ /* 0x0003e2000c101124 */
[----:B------:R-:W-:Y:S05]  /*42f0*/  @P2 BRA `(.L_x_149) ;  /* 0x00000000000c2947 */ /* 0x000fea0003800000 */
[----:B------:R-:W1:Y:S02]  /*4300*/  LDG.E.U8 R162, desc[UR36][R2.64+0x71] ;  /* 0x0000712402a27981 */ /* 0x000e64000c1e1100 */
[----:B-1----:R-:W-:-:S05]  /*4310*/  PRMT R11, R162, 0x8880, RZ ;  /* 0x00008880a20b7816 */ /* 0x002fca00000000ff */
[----:B------:R-:W-:-:S07]  /*4320*/  IMAD R10, R11, R152, RZ ;  /* 0x000000980b0a7224 */ /* 0x000fce00078e02ff */
.L_x_149:
[----:B------:R-:W-:Y:S05]  /*4330*/  BSYNC B1 ;  /* 0x0000000000017941 */ /* 0x000fea0003800000 */
.L_x_148:
        /* <DEDUP_REMOVED lines=11> */
.L_x_151:
[----:B------:R-:W-:Y:S05]  /*43f0*/  BSYNC B1 ;  /* 0x0000000000017941 */ /* 0x000fea0003800000 */
.L_x_150:
[----:B-1----:R-:W-:Y:S01]  /*4400*/  @!P4 IMAD R11, R82, R153, R10 ;  /* 0x00000099520bc224 */ /* 0x002fe200078e020a */
[----:B------:R-:W-:Y:S04]  /*4410*/  BSSY B1, `(.L_x_152) ;  /* 0x0000006000017945 */ /* 0x000fe80003800000 */
[----:B------:R1:W-:Y:S01]  /*4420*/  @!P4 STG.E.U8 desc[UR36][R6.64+0x70], R11 ;  /* 0x0000700b0600c986 */ /* 0x0003e2000c101124 */
[----:B------:R-:W-:Y:S05]  /*4430*/  @P3 BRA `(.L_x_153) ;  /* 0x00000000000c3947 */ /* 0x000fea0003800000 */
[----:B------:R-:W1:Y:S02]  /*4440*/  LDG.E.U8 R162, desc[UR36][R8.64+0x71] ;  /* 0x0000712408a27981 */ /* 0x000e64000c1e1100 */
[----:B-1----:R-:W-:-:S05]  /*4450*/  PRMT R11, R162, 0x8880, RZ ;  /* 0x00008880a20b7816 */ /* 0x002fca00000000ff */
[----:B------:R-:W-:-:S07]  /*4460*/  IMAD R10, R11, R152, RZ ;  /* 0x000000980b0a7224 */ /* 0x000fce00078e02ff */
.L_x_153:
[----:B------:R-:W-:Y:S05]  /*4470*/  BSYNC B1 ;  /* 0x0000000000017941 */ /* 0x000fea0003800000 */
.L_x_152:
[----:B------:R-:W-:Y:S01]  /*4480*/  @!P3 IMAD R83, R83, R153, R10 ;  /* 0x000000995353b224 */ /* 0x000fe200078e020a */
[----:B------:R-:W-:Y:S04]  /*4490*/  BSSY B1, `(.L_x_154) ;  /* 0x0000006000017945 */ /* 0x000fe80003800000 */
[----:B------:R0:W-:Y:S01]  /*44a0*/  @!P3 STG.E.U8 desc[UR36][R6.64+0x71], R83 ;  /* 0x000071530600b986 */ /* 0x0001e2000c101124 */
[----:B------:R-:W-:Y:S05]  /*44b0*/  @P5 BRA `(.L_x_155) ;  /* 0x00000000000c5947 */ /* 0x000fea0003800000 */
[----:B------:R-:W1:Y:S02]  /*44c0*/  LDG.E.U8 R162, desc[UR36][R2.64+0x78] ;  /* 0x0000782402a27981 */ /* 0x000e64000c1e1100 */
[----:B-1----:R-:W-:-:S05]  /*44d0*/  PRMT R11, R162, 0x8880, RZ ;  /* 0x00008880a20b7816 */ /* 0x002fca00000000ff */
[----:B------:R-:W-:-:S07]  /*44e0*/  IMAD R10, R11, R152, RZ ;  /* 0x000000980b0a7224 */ /* 0x000fce00078e02ff */
.L_x_155:
[----:B------:R-:W-:Y:S05]  /*44f0*/  BSYNC B1 ;  /* 0x0000000000017941 */ /* 0x000fea0003800000 */
.L_x_154:
[----:B-1----:R-:W-:Y:S01]  /*4500*/  @!P5 IMAD R11, R84, R153, R10 ;  /* 0x00000099540bd224 */ /* 0x002fe200078e020a */
[----:B------:R-:W-:Y:S04]  /*4510*/  BSSY B1, `(.L_x_156) ;  /* 0x0000006000017945 */ /* 0x000fe80003800000 */
[----:B------:R1:W-:Y:S01]  /*4520*/  @!P5 STG.E.U8 desc[UR36][R4.64+0x78], R11 ;  /* 0x0000780b0400d986 */ /* 0x0003e2000c101124 */
[----:B------:R-:W-:Y:S05]  /*4530*/  @P2 BRA `(.L_x_157) ;  /* 0x00000000000c2947 */ /* 0x000fea0003800000 */
[----:B------:R-:W1:Y:S02]  /*4540*/  LDG.E.U8 R162, desc[UR36][R2.64+0x79] ;  /* 0x0000792402a27981 */ /* 0x000e64000c1e1100 */
[----:B-1----:R-:W-:-:S05]  /*4550*/  PRMT R11, R162, 0x8880, RZ ;  /* 0x00008880a20b7816 */ /* 0x002fca00000000ff */
[----:B------:R-:W-:-:S07]  /*4560*/  IMAD R10, R11, R152, RZ ;  /* 0x000000980b0a7224 */ /* 0x000fce00078e02ff */
.L_x_157:
[----:B------:R-:W-:Y:S05]  /*4570*/  BSYNC B1 ;  /* 0x0000000000017941 */ /* 0x000fea0003800000 */
.L_x_156:
        /* <DEDUP_REMOVED lines=11> */
.L_x_159:
[----:B------:R-:W-:Y:S05]  /*4630*/  BSYNC B1 ;  /* 0x0000000000017941 */ /* 0x000fea0003800000 */
.L_x_158:
[----:B-1----:R-:W-:Y:S01]  /*4640*/  @!P4 IMAD R11, R86, R153, R10 ;  /* 0x00000099560bc224 */ /* 0x002fe200078e020a */
[----:B------:R-:W-:Y:S04]  /*4650*/  BSSY B1, `(.L_x_160) ;  /* 0x0000006000017945 */ /* 0x000fe80003800000 */
[----:B------:R1:W-:Y:S01]  /*4660*/  @!P4 STG.E.U8 desc[UR36][R6.64+0x78], R11 ;  /* 0x0000780b0600c986 */ /* 0x0003e2000c101124 */
[----:B------:R-:W-:Y:S05]  /*4670*/  @P3 BRA `(.L_x_161) ;  /* 0x00000000000c3947 */ /* 0x000fea0003800000 */
[----:B------:R-:W1:Y:S02]  /*4680*/  LDG.E.U8 R162, desc[UR36][R8.64+0x79] ;  /* 0x0000792408a27981 */ /* 0x000e64000c1e1100 */
[----:B-1----:R-:W-:-:S05]  /*4690*/  PRMT R11, R162, 0x8880, RZ ;  /* 0x00008880a20b7816 */ /* 0x002fca00000000ff */
[----:B------:R-:W-:-:S07]  /*46a0*/  IMAD R10, R11, R152, RZ ;  /* 0x000000980b0a7224 */ /* 0x000fce00078e02ff */
.L_x_161:
[----:B------:R-:W-:Y:S05]  /*46b0*/  BSYNC B1 ;  /* 0x0000000000017941 */ /* 0x000fea0003800000 */
.L_x_160:
[----:B------:R-:W-:Y:S01]  /*46c0*/  @!P3 IMAD R87, R87, R153, R10 ;  /* 0x000000995757b224 */ /* 0x000fe200078e020a */
[----:B------:R-:W-:Y:S04]  /*46d0*/  BSSY B1, `(.L_x_162) ;  /* 0x0000006000017945 */ /* 0x000fe80003800000 */
[----:B------:R0:W-:Y:S01]  /*46e0*/  @!P3 STG.E.U8 desc[UR36][R6.64+0x79], R87 ;  /* 0x000079570600b986 */ /* 0x0001e2000c101124 */
[----:B------:R-:W-:Y:S05]  /*46f0*/  @P5 BRA `(.L_x_163) ;  /* 0x00000000000c5947 */ /* 0x000fea0003800000 */
[----:B------:R-:W1:Y:S02]  /*4700*/  LDG.E.U8 R162, desc[UR36][R2.64+0x80] ;  /* 0x0000802402a27981 */ /* 0x000e64000c1e1100 */
[----:B-1----:R-:W-:-:S05]  /*4710*/  PRMT R11, R162, 0x8880, RZ ;  /* 0x00008880a20b7816 */ /* 0x002fca00000000ff */
[----:B------:R-:W-:-:S07]  /*4720*/  IMAD R10, R11, R152, RZ ;  /* 0x000000980b0a7224 */ /* 0x000fce00078e02ff */
.L_x_163:
[----:B------:R-:W-:Y:S05]  /*4730*/  BSYNC B1 ;  /* 0x0000000000017941 */ /* 0x000fea0003800000 */
.L_x_162:
[----:B-1----:R-:W-:Y:S01]  /*4740*/  @!P5 IMAD R11, R88, R153, R10 ;  /* 0x00000099580bd224 */ /* 0x002fe200078e020a */
[----:B------:R-:W-:Y:S04]  /*4750*/  BSSY B1, `(.L_x_164) ;  /* 0x0000006000017945 */ /* 0x000fe80003800000 */
[----:B------:R1:W-:Y:S01]  /*4760*/  @!P5 STG.E.U8 desc[UR36][R4.64+0x80], R11 ;  /* 0x0000800b0400d986 */ /* 0x0003e2000c101124 */
[----:B------:R-:W-:Y:S05]  /*4770*/  @P2 BRA `(.L_x_165) ;  /* 0x00000000000c2947 */ /* 0x000fea0003800000 */
[----:B------:R-:W1:Y:S02]  /*4780*/  LDG.E.U8 R162, desc[UR36][R2.64+0x81] ;  /* 0x0000812402a27981 */ /* 0x000e64000c1e1100 */
[----:B-1----:R-:W-:-:S05]  /*4790*/  PRMT R11, R162, 0x8880, RZ ;  /* 0x00008880a20b7816 */ /* 0x002fca00000000ff */
[----:B------:R-:W-:-:S07]  /*47a0*/  IMAD R10, R11, R152, RZ ;  /* 0x000000980b0a7224 */ /* 0x000fce00078e02ff */
.L_x_165:
[----:B------:R-:W-:Y:S05]  /*47b0*/  BSYNC B1 ;  /* 0x0000000000017941 */ /* 0x000fea0003800000 */
.L_x_164:
        /* <DEDUP_REMOVED lines=11> */
.L_x_167:
[----:B------:R-:W-:Y:S05]  /*4870*/  BSYNC B1 ;  /* 0x0000000000017941 */ /* 0x000fea0003800000 */
.L_x_166:
[----:B-1----:R-:W-:Y:S01]  /*4880*/  @!P4 IMAD R11, R90, R153, R10 ;  /* 0x000000995a0bc224 */ /* 0x002fe200078e020a */
[----:B------:R-:W-:Y:S04]  /*4890*/  BSSY B1, `(.L_x_168) ;  /* 0x0000006000017945 */ /* 0x000fe80003800000 */
[----:B------:R1:W-:Y:S01]  /*48a0*/  @!P4 STG.E.U8 desc[UR36][R6.64+0x80], R11 ;  /* 0x0000800b0600c986 */ /* 0x0003e2000c101124 */
[----:B------:R-:W-:Y:S05]  /*48b0*/  @P3 BRA `(.L_x_169) ;  /* 0x00000000000c3947 */ /* 0x000fea0003800000 */
[----:B------:R-:W1:Y:S02]  /*48c0*/  LDG.E.U8 R162, desc[UR36][R8.64+0x81] ;  /* 0x0000812408a27981 */ /* 0x000e64000c1e1100 */
[----:B-1----:R-:W-:-:S05]  /*48d0*/  PRMT R11, R162, 0x8880, RZ ;  /* 0x00008880a20b7816 */ /* 0x002fca00000000ff */
[----:B------:R-:W-:-:S07]  /*48e0*/  IMAD R10, R11, R152, RZ ;  /* 0x000000980b0a7224 */ /* 0x000fce00078e02ff */
.L_x_169:
[----:B------:R-:W-:Y:S05]  /*48f0*/  BSYNC B1 ;  /* 0x0000000000017941 */ /* 0x000fea0003800000 */
.L_x_168:
[----:B------:R-:W-:Y:S01]  /*4900*/  @!P3 IMAD R91, R91, R153, R10 ;  /* 0x000000995b5bb224 */ /* 0x000fe200078e020a */
[----:B------:R-:W-:Y:S04]  /*4910*/  BSSY B1, `(.L_x_170) ;  /* 0x0000006000017945 */ /* 0x000fe80003800000 */
[----:B------:R0:W-:Y:S01]  /*4920*/  @!P3 STG.E.U8 desc[UR36][R6.64+0x81], R91 ;  /* 0x0000815b0600b986 */ /* 0x0001e2000c101124 */
[----:B------:R-:W-:Y:S05]  /*4930*/  @P5 BRA `(.L_x_171) ;  /* 0x00000000000c5947 */ /* 0x000fea0003800000 */
[----:B------:R-:W1:Y:S02]  /*4940*/  LDG.E.U8 R162, desc[UR36][R2.64+0x88] ;  /* 0x0000882402a27981 */ /* 0x000e64000c1e1100 */
[----:B-1----:R-:W-:-:S05]  /*4950*/  PRMT R11, R162, 0x8880, RZ ;  /* 0x00008880a20b7816 */ /* 0x002fca00000000ff */
[----:B------:R-:W-:-:S07]  /*4960*/  IMAD R10, R11, R152, RZ ;  /* 0x000000980b0a7224 */ /* 0x000fce00078e02ff */
.L_x_171:
[----:B------:R-:W-:Y:S05]  /*4970*/  BSYNC B1 ;  /* 0x0000000000017941 */ /* 0x000fea0003800000 */
.L_x_170:
[----:B-1----:R-:W-:Y:S01]  /*4980*/  @!P5 IMAD R11, R92, R153, R10 ;  /* 0x000000995c0bd224 */ /* 0x002fe200078e020a */
[----:B------:R-:W-:Y:S04]  /*4990*/  BSSY B1, `(.L_x_172) ;  /* 0x0000006000017945 */ /* 0x000fe80003800000 */
[----:B------:R1:W-:Y:S01]  /*49a0*/  @!P5 STG.E.U8 desc[UR36][R4.64+0x88], R11 ;  /* 0x0000880b0400d986 */ /* 0x0003e2000c101124 */
[----:B------:R-:W-:Y:S05]  /*49b0*/  @P2 BRA `(.L_x_173) ;  /* 0x00000000000c2947 */ /* 0x000fea0003800000 */
[----:B------:R-:W1:Y:S02]  /*49c0*/  LDG.E.U8 R162, desc[UR36][R2.64+0x89] ;  /* 0x0000892402a27981 */ /* 0x000e64000c1e1100 */
[----:B-1----:R-:W-:-:S05]  /*49d0*/  PRMT R11, R162, 0x8880, RZ ;  /* 0x00008880a20b7816 */ /* 0x002fca00000000ff */
[----:B------:R-:W-:-:S07]  /*49e0*/  IMAD R10, R11, R152, RZ ;  /* 0x000000980b0a7224 */ /* 0x000fce00078e02ff */
.L_x_173:
[----:B------:R-:W-:Y:S05]  /*49f0*/  BSYNC B1 ;  /* 0x0000000000017941 */ /* 0x000fea0003800000 */
.L_x_172:
        /* <DEDUP_REMOVED lines=11> */
.L_x_175:
[----:B------:R-:W-:Y:S05]  /*4ab0*/  BSYNC B1 ;  /* 0x0000000000017941 */ /* 0x000fea0003800000 */
.L_x_174:
[----:B-1----:R-:W-:Y:S01]  /*4ac0*/  @!P4 IMAD R11, R94, R153, R10 ;  /* 0x000000995e0bc224 */ /* 0x002fe200078e020a */
[----:B------:R-:W-:Y:S04]  /*4ad0*/  BSSY B1, `(.L_x_176) ;  /* 0x0000006000017945 */ /* 0x000fe80003800000 */
[----:B------:R1:W-:Y:S01]  /*4ae0*/  @!P4 STG.E.U8 desc[UR36][R6.64+0x88], R11 ;  /* 0x0000880b0600c986 */ /* 0x0003e2000c101124 */
[----:B------:R-:W-:Y:S05]  /*4af0*/  @P3 BRA `(.L_x_177) ;  /* 0x00000000000c3947 */ /* 0x000fea0003800000 */
[----:B------:R-:W1:Y:S02]  /*4b00*/  LDG.E.U8 R162, desc[UR36][R8.64+0x89] ;  /* 0x0000892408a27981 */ /* 0x000e64000c1e1100 */
[----:B-1----:R-:W-:-:S05]  /*4b10*/  PRMT R11, R162, 0x8880, RZ ;  /* 0x00008880a20b7816 */ /* 0x002fca00000000ff */
[----:B------:R-:W-:-:S07]  /*4b20*/  IMAD R10, R11, R152, RZ ;  /* 0x000000980b0a7224 */ /* 0x000fce00078e02ff */
.L_x_177:
[----:B------:R-:W-:Y:S05]  /*4b30*/  BSYNC B1 ;  /* 0x0000000000017941 */ /* 0x000fea0003800000 */
.L_x_176:
[----:B------:R-:W-:Y:S01]  /*4b40*/  @!P3 IMAD R95, R95, R153, R10 ;  /* 0x000000995f5fb224 */ /* 0x000fe200078e020a */
[----:B------:R-:W-:Y:S04]  /*4b50*/  BSSY B1, `(.L_x_178) ;  /* 0x0000006000017945 */ /* 0x000fe80003800000 */
[----:B------:R0:W-:Y:S01]  /*4b60*/  @!P3 STG.E.U8 desc[UR36][R6.64+0x89], R95 ;  /* 0x0000895f0600b986 */ /* 0x0001e2000c101124 */
[----:B------:R-:W-:Y:S05]  /*4b70*/  @P5 BRA `(.L_x_179) ;  /* 0x00000000000c5947 */ /* 0x000fea0003800000 */
[----:B------:R-:W1:Y:S02]  /*4b80*/  LDG.E.U8 R162, desc[UR36][R2.64+0x90] ;  /* 0x0000902402a27981 */ /* 0x000e64000c1e1100 */
[----:B-1----:R-:W-:-:S05]  /*4b90*/  PRMT R11, R162, 0x8880, RZ ;  /* 0x00008880a20b7816 */ /* 0x002fca00000000ff */
[----:B------:R-:W-:-:S07]  /*4ba0*/  IMAD R10, R11, R152, RZ ;  /* 0x000000980b0a7224 */ /* 0x000fce00078e02ff */
.L_x_179:
[----:B------:R-:W-:Y:S05]  /*4bb0*/  BSYNC B1 ;  /* 0x0000000000017941 */ /* 0x000fea0003800000 */
.L_x_178:
[----:B-1----:R-:W-:Y:S01]  /*4bc0*/  @!P5 IMAD R11, R96, R153, R10 ;  /* 0x00000099600bd224 */ /* 0x002fe200078e020a */
[----:B------:R-:W-:Y:S04]  /*4bd0*/  BSSY B1, `(.L_x_180) ;  /* 0x0000006000017945 */ /* 0x000fe80003800000 */
[----:B------:R1:W-:Y:S01]  /*4be0*/  @!P5 STG.E.U8 desc[UR36][R4.64+0x90], R11 ;  /* 0x0000900b0400d986 */ /* 0x0003e2000c101124 */
[----:B------:R-:W-:Y:S05]  /*4bf0*/  @P2 BRA `(.L_x_181) ;  /* 0x00000000000c2947 */ /* 0x000fea0003800000 */
[----:B------:R-:W1:Y:S02]  /*4c00*/  LDG.E.U8 R162, desc[UR36][R2.64+0x91] ;  /* 0x0000912402a27981 */ /* 0x000e64000c1e1100 */
[----:B-1----:R-:W-:-:S05]  /*4c10*/  PRMT R11, R162, 0x8880, RZ ;  /* 0x00008880a20b7816 */ /* 0x002fca00000000ff */
[----:B------:R-:W-:-:S07]  /*4c20*/  IMAD R10, R11, R152, RZ ;  /* 0x000000980b0a7224 */ /* 0x000fce00078e02ff */
.L_x_181:
[----:B------:R-:W-:Y:S05]  /*4c30*/  BSYNC B1 ;  /* 0x0000000000017941 */ /* 0x000fea0003800000 */
.L_x_180:
        /* <DEDUP_REMOVED lines=11> */
.L_x_183:
[----:B------:R-:W-:Y:S05]  /*4cf0*/  BSYNC B1 ;  /* 0x0000000000017941 */ /* 0x000fea0003800000 */
.L_x_182:
[----:B-1----:R-:W-:Y:S01]  /*4d00*/  @!P4 IMAD R11, R98, R153, R10 ;  /* 0x00000099620bc224 */ /* 0x002fe200078e020a */
[----:B------:R-:W-:Y:S04]  /*4d10*/  BSSY B1, `(.L_x_184) ;  /* 0x0000006000017945 */ /* 0x000fe80003800000 */
[----:B------:R1:W-:Y:S01]  /*4d20*/  @!P4 STG.E.U8 desc[UR36][R6.64+0x90], R11 ;  /* 0x0000900b0600c986 */ /* 0x0003e2000c101124 */
[----:B------:R-:W-:Y:S05]  /*4d30*/  @P3 BRA `(.L_x_185) ;  /* 0x00000000000c3947 */ /* 0x000fea0003800000 */
[----:B------:R-:W1:Y:S02]  /*4d40*/  LDG.E.U8 R162, desc[UR36][R8.64+0x91] ;  /* 0x0000912408a27981 */ /* 0x000e64000c1e1100 */
[----:B-1----:R-:W-:-:S05]  /*4d50*/  PRMT R11, R162, 0x8880, RZ ;  /* 0x00008880a20b7816 */ /* 0x002fca00000000ff */
[----:B------:R-:W-:-:S07]  /*4d60*/  IMAD R10, R11, R152, RZ ;  /* 0x000000980b0a7224 */ /* 0x000fce00078e02ff */
.L_x_185:
[----:B------:R-:W-:Y:S05]  /*4d70*/  BSYNC B1 ;  /* 0x0000000000017941 */ /* 0x000fea0003800000 */
.L_x_184:
[----:B------:R-:W-:Y:S01]  /*4d80*/  @!P3 IMAD R99, R99, R153, R10 ;  /* 0x000000996363b224 */ /* 0x000fe200078e020a */
[----:B------:R-:W-:Y:S04]  /*4d90*/  BSSY B1, `(.L_x_186) ;  /* 0x0000006000017945 */ /* 0x000fe80003800000 */
[----:B------:R0:W-:Y:S01]  /*4da0*/  @!P3 STG.E.U8 desc[UR36][R6.64+0x91], R99 ;  /* 0x000091630600b986 */ /* 0x0001e2000c101124 */
[----:B------:R-:W-:Y:S05]  /*4db0*/  @P5 BRA `(.L_x_187) ;  /* 0x00000000000c5947 */ /* 0x000fea0003800000 */
[----:B------:R-:W1:Y:S02]  /*4dc0*/  LDG.E.U8 R162, desc[UR36][R2.64+0x98] ;  /* 0x0000982402a27981 */ /* 0x000e64000c1e1100 */
[----:B-1----:R-:W-:-:S05]  /*4dd0*/  PRMT R11, R162, 0x8880, RZ ;  /* 0x00008880a20b7816 */ /* 0x002fca00000000ff */
[----:B------:R-:W-:-:S07]  /*4de0*/  IMAD R10, R11, R152, RZ ;  /* 0x000000980b0a7224 */ /* 0x000fce00078e02ff */
.L_x_187:
[----:B------:R-:W-:Y:S05]  /*4df0*/  BSYNC B1 ;  /* 0x0000000000017941 */ /* 0x000fea0003800000 */
.L_x_186:
[----:B-1----:R-:W-:Y:S01]  /*4e00*/  @!P5 IMAD R11, R100, R153, R10 ;  /* 0x00000099640bd224 */ /* 0x002fe200078e020a */
[----:B------:R-:W-:Y:S04]  /*4e10*/  BSSY B1, `(.L_x_188) ;  /* 0x0000006000017945 */ /* 0x000fe80003800000 */
[----:B------:R1:W-:Y:S01]  /*4e20*/  @!P5 STG.E.U8 desc[UR36][R4.64+0x98], R11 ;  /* 0x0000980b0400d986 */ /* 0x0003e2000c101124 */
[----:B------:R-:W-:Y:S05]  /*4e30*/  @P2 BRA `(.L_x_189) ;  /* 0x00000000000c2947 */ /* 0x000fea0003800000 */
[----:B------:R-:W1:Y:S02]  /*4e40*/  LDG.E.U8 R162, desc[UR36][R2.64+0x99] ;  /* 0x0000992402a27981 */ /* 0x000e64000c1e1100 */
[----:B-1----:R-:W-:-:S05]  /*4e50*/  PRMT R11, R162, 0x8880, RZ ;  /* 0x00008880a20b7816 */ /* 0x002fca00000000ff */
[----:B------:R-:W-:-:S07]  /*4e60*/  IMAD R10, R11, R152, RZ ;  /* 0x000000980b0a7224 */ /* 0x000fce00078e02ff */
.L_x_189:
[----:B------:R-:W-:Y:S05]  /*4e70*/  BSYNC B1 ;  /* 0x0000000000017941 */ /* 0x000fea0003800000 */
.L_x_188:
        /* <DEDUP_REMOVED lines=11> */
.L_x_191:
[----:B------:R-:W-:Y:S05]  /*4f30*/  BSYNC B1 ;  /* 0x0000000000017941 */ /* 0x000fea0003800000 */
.L_x_190:
[----:B-1----:R-:W-:Y:S01]  /*4f40*/  @!P4 IMAD R11, R102, R153, R10 ;  /* 0x00000099660bc224 */ /* 0x002fe200078e020a */
[----:B------:R-:W-:Y:S04]  /*4f50*/  BSSY B1, `(.L_x_192) ;  /* 0x0000006000017945 */ /* 0x000fe80003800000 */
[----:B------:R1:W-:Y:S01]  /*4f60*/  @!P4 STG.E.U8 desc[UR36][R6.64+0x98], R11 ;  /* 0x0000980b0600c986 */ /* 0x0003e2000c101124 */
[----:B------:R-:W-:Y:S05]  /*4f70*/  @P3 BRA `(.L_x_193) ;  /* 0x00000000000c3947 */ /* 0x000fea0003800000 */
[----:B------:R-:W1:Y:S02]  /*4f80*/  LDG.E.U8 R162, desc[UR36][R8.64+0x99] ;  /* 0x0000992408a27981 */ /* 0x000e64000c1e1100 */
[----:B-1----:R-:W-:-:S05]  /*4f90*/  PRMT R11, R162, 0x8880, RZ ;  /* 0x00008880a20b7816 */ /* 0x002fca00000000ff */
[----:B------:R-:W-:-:S07]  /*4fa0*/  IMAD R10, R11, R152, RZ ;  /* 0x000000980b0a7224 */ /* 0x000fce00078e02ff */
.L_x_193:
[----:B------:R-:W-:Y:S05]  /*4fb0*/  BSYNC B1 ;  /* 0x0000000000017941 */ /* 0x000fea0003800000 */
.L_x_192:
[----:B------:R-:W-:Y:S01]  /*4fc0*/  @!P3 IMAD R103, R103, R153, R10 ;  /* 0x000000996767b224 */ /* 0x000fe200078e020a */
[----:B------:R-:W-:Y:S04]  /*4fd0*/  BSSY B1, `(.L_x_194) ;  /* 0x0000006000017945 */ /* 0x000fe80003800000 */
[----:B------:R0:W-:Y:S01]  /*4fe0*/  @!P3 STG.E.U8 desc[UR36][R6.64+0x99], R103 ;  /* 0x000099670600b986 */ /* 0x0001e2000c101124 */
[----:B------:R-:W-:Y:S05]  /*4ff0*/  @P5 BRA `(.L_x_195) ;  /* 0x00000000000c5947 */ /* 0x000fea0003800000 */
[----:B------:R-:W1:Y:S02]  /*5000*/  LDG.E.U8 R162, desc[UR36][R2.64+0xa0] ;  /* 0x0000a02402a27981 */ /* 0x000e64000c1e1100 */
[----:B-1----:R-:W-:-:S05]  /*5010*/  PRMT R11, R162, 0x8880, RZ ;  /* 0x00008880a20b7816 */ /* 0x002fca00000000ff */
[----:B------:R-:W-:-:S07]  /*5020*/  IMAD R10, R11, R152, RZ ;  /* 0x000000980b0a7224 */ /* 0x000fce00078e02ff */
.L_x_195:
[----:B------:R-:W-:Y:S05]  /*5030*/  BSYNC B1 ;  /* 0x0000000000017941 */ /* 0x000fea0003800000 */
.L_x_194:
[----:B-1----:R-:W-:Y:S01]  /*5040*/  @!P5 IMAD R11, R104, R153, R10 ;  /* 0x00000099680bd224 */ /* 0x002fe200078e020a */
[----:B------:R-:W-:Y:S04]  /*5050*/  BSSY B1, `(.L_x_196) ;  /* 0x0000006000017945 */ /* 0x000fe80003800000 */
[----:B------:R1:W-:Y:S01]  /*5060*/  @!P5 STG.E.U8 desc[UR36][R4.64+0xa0], R11 ;  /* 0x0000a00b0400d986 */ /* 0x0003e2000c101124 */
[----:B------:R-:W-:Y:S05]  /*5070*/  @P2 BRA `(.L_x_197) ;  /* 0x00000000000c2947 */ /* 0x000fea0003800000 */
[----:B------:R-:W1:Y:S02]  /*5080*/  LDG.E.U8 R162, desc[UR36][R2.64+0xa1] ;  /* 0x0000a12402a27981 */ /* 0x000e64000c1e1100 */
[----:B-1----:R-:W-:-:S05]  /*5090*/  PRMT R11, R162, 0x8880, RZ ;  /* 0x00008880a20b7816 */ /* 0x002fca00000000ff */
[----:B------:R-:W-:-:S07]  /*50a0*/  IMAD R10, R11, R152, RZ ;  /* 0x000000980b0a7224 */ /* 0x000fce00078e02ff */
.L_x_197:
[----:B------:R-:W-:Y:S05]  /*50b0*/  BSYNC B1 ;  /* 0x0000000000017941 */ /* 0x000fea0003800000 */
.L_x_196:
        /* <DEDUP_REMOVED lines=11> */
.L_x_199:
[----:B------:R-:W-:Y:S05]  /*5170*/  BSYNC B1 ;  /* 0x0000000000017941 */ /* 0x000fea0003800000 */
.L_x_198:
[----:B-1----:R-:W-:Y:S01]  /*5180*/  @!P4 IMAD R11, R106, R153, R10 ;  /* 0x000000996a0bc224 */ /* 0x002fe200078e020a */
[----:B------:R-:W-:Y:S04]  /*5190*/  BSSY B1, `(.L_x_200) ;  /* 0x0000006000017945 */ /* 0x000fe80003800000 */
[----:B------:R1:W-:Y:S01]  /*51a0*/  @!P4 STG.E.U8 desc[UR36][R6.64+0xa0], R11 ;  /* 0x0000a00b0600c986 */ /* 0x0003e2000c101124 */
[----:B------:R-:W-:Y:S05]  /*51b0*/  @P3 BRA `(.L_x_201) ;  /* 0x00000000000c3947 */ /* 0x000fea0003800000 */
[----:B------:R-:W1:Y:S02]  /*51c0*/  LDG.E.U8 R162, desc[UR36][R8.64+0xa1] ;  /* 0x0000a12408a27981 */ /* 0x000e64000c1e1100 */
[----:B-1----:R-:W-:-:S05]  /*51d0*/  PRMT R11, R162, 0x8880, RZ ;  /* 0x00008880a20b7816 */ /* 0x002fca00000000ff */
[----:B------:R-:W-:-:S07]  /*51e0*/  IMAD R10, R11, R152, RZ ;  /* 0x000000980b0a7224 */ /* 0x000fce00078e02ff */
.L_x_201:
[----:B------:R-:W-:Y:S05]  /*51f0*/  BSYNC B1 ;  /* 0x0000000000017941 */ /* 0x000fea0003800000 */
.L_x_200:
[----:B------:R-:W-:Y:S01]  /*5200*/  @!P3 IMAD R107, R107, R153, R10 ;  /* 0x000000996b6bb224 */ /* 0x000fe200078e020a */
[----:B------:R-:W-:Y:S04]  /*5210*/  BSSY B1, `(.L_x_202) ;  /* 0x0000006000017945 */ /* 0x000fe80003800000 */
[----:B------:R0:W-:Y:S01]  /*5220*/  @!P3 STG.E.U8 desc[UR36][R6.64+0xa1], R107 ;  /* 0x0000a16b0600b986 */ /* 0x0001e2000c101124 */
[----:B------:R-:W-:Y:S05]  /*5230*/  @P5 BRA `(.L_x_203) ;  /* 0x00000000000c5947 */ /* 0x000fea0003800000 */
[----:B------:R-:W1:Y:S02]  /*5240*/  LDG.E.U8 R162, desc[UR36][R2.64+0xa8] ;  /* 0x0000a82402a27981 */ /* 0x000e64000c1e1100 */
[----:B-1----:R-:W-:-:S05]  /*5250*/  PRMT R11, R162, 0x8880, RZ ;  /* 0x00008880a20b7816 */ /* 0x002fca00000000ff */
[----:B------:R-:W-:-:S07]  /*5260*/  IMAD R10, R11, R152, RZ ;  /* 0x000000980b0a7224 */ /* 0x000fce00078e02ff */
.L_x_203:
[----:B------:R-:W-:Y:S05]  /*5270*/  BSYNC B1 ;  /* 0x0000000000017941 */ /* 0x000fea0003800000 */
.L_x_202:
[----:B-1----:R-:W-:Y:S01]  /*5280*/  @!P5 IMAD R11, R108, R153, R10 ;  /* 0x000000996c0bd224 */ /* 0x002fe200078e020a */
[----:B------:R-:W-:Y:S04]  /*5290*/  BSSY B1, `(.L_x_204) ;  /* 0x0000006000017945 */ /* 0x000fe80003800000 */
[----:B------:R1:W-:Y:S01]  /*52a0*/  @!P5 STG.E.U8 desc[UR36][R4.64+0xa8], R11 ;  /* 0x0000a80b0400d986 */ /* 0x0003e2000c101124 */
[----:B------:R-:W-:Y:S05]  /*52b0*/  @P2 BRA `(.L_x_205) ;  /* 0x00000000000c2947 */ /* 0x000fea0003800000 */
[----:B------:R-:W1:Y:S02]  /*52c0*/  LDG.E.U8 R162, desc[UR36][R2.64+0xa9] ;  /* 0x0000a92402a27981 */ /* 0x000e64000c1e1100 */
[----:B-1----:R-:W-:-:S05]  /*52d0*/  PRMT R11, R162, 0x8880, RZ ;  /* 0x00008880a20b7816 */ /* 0x002fca00000000ff */
[----:B------:R-:W-:-:S07]  /*52e0*/  IMAD R10, R11, R152, RZ ;  /* 0x000000980b0a7224 */ /* 0x000fce00078e02ff */
.L_x_205:
[----:B------:R-:W-:Y:S05]  /*52f0*/  BSYNC B1 ;  /* 0x0000000000017941 */ /* 0x000fea0003800000 */
.L_x_204:
        /* <DEDUP_REMOVED lines=11> */
.L_x_207:
[----:B------:R-:W-:Y:S05]  /*53b0*/  BSYNC B1 ;  /* 0x0000000000017941 */ /* 0x000fea0003800000 */
.L_x_206:
[----:B-1----:R-:W-:Y:S01]  /*53c0*/  @!P4 IMAD R11, R110, R153, R10 ;  /* 0x000000996e0bc224 */ /* 0x002fe200078e020a */
[----:B------:R-:W-:Y:S04]  /*53d0*/  BSSY B1, `(.L_x_208) ;  /* 0x0000006000017945 */ /* 0x000fe80003800000 */
[----:B------:R1:W-:Y:S01]  /*53e0*/  @!P4 STG.E.U8 desc[UR36][R6.64+0xa8], R11 ;  /* 0x0000a80b0600c986 */ /* 0x0003e2000c101124 */
[----:B------:R-:W-:Y:S05]  /*53f0*/  @P3 BRA `(.L_x_209) ;  /* 0x00000000000c3947 */ /* 0x000fea0003800000 */
[----:B------:R-:W1:Y:S02]  /*5400*/  LDG.E.U8 R162, desc[UR36][R8.64+0xa9] ;  /* 0x0000a92408a27981 */ /* 0x000e64000c1e1100 */
[----:B-1----:R-:W-:-:S05]  /*5410*/  PRMT R11, R162, 0x8880, RZ ;  /* 0x00008880a20b7816 */ /* 0x002fca00000000ff */
[----:B------:R-:W-:-:S07]  /*5420*/  IMAD R10, R11, R152, RZ ;  /* 0x000000980b0a7224 */ /* 0x000fce00078e02ff */
.L_x_209:
[----:B------:R-:W-:Y:S05]  /*5430*/  BSYNC B1 ;  /* 0x0000000000017941 */ /* 0x000fea0003800000 */
.L_x_208:
[----:B------:R-:W-:Y:S01]  /*5440*/  @!P3 IMAD R111, R111, R153, R10 ;  /* 0x000000996f6fb224 */ /* 0x000fe200078e020a */
[----:B------:R-:W-:Y:S04]  /*5450*/  BSSY B1, `(.L_x_210) ;  /* 0x0000006000017945 */ /* 0x000fe80003800000 */
[----:B------:R0:W-:Y:S01]  /*5460*/  @!P3 STG.E.U8 desc[UR36][R6.64+0xa9], R111 ;  /* 0x0000a96f0600b986 */ /* 0x0001e2000c101124 */
[----:B------:R-:W-:Y:S05]  /*5470*/  @P5 BRA `(.L_x_211) ;  /* 0x00000000000c5947 */ /* 0x000fea0003800000 */
[----:B------:R-:W1:Y:S02]  /*5480*/  LDG.E.U8 R162, desc[UR36][R2.64+0xb0] ;  /* 0x0000b02402a27981 */ /* 0x000e64000c1e1100 */
[----:B-1----:R-:W-:-:S05]  /*5490*/  PRMT R11, R162, 0x8880, RZ ;  /* 0x00008880a20b7816 */ /* 0x002fca00000000ff */
[----:B------:R-:W-:-:S07]  /*54a0*/  IMAD R10, R11, R152, RZ ;  /* 0x000000980b0a7224 */ /* 0x000fce00078e02ff */
.L_x_211:
[----:B------:R-:W-:Y:S05]  /*54b0*/  BSYNC B1 ;  /* 0x0000000000017941 */ /* 0x000fea0003800000 */
.L_x_210:
[----:B-1----:R-:W-:Y:S01]  /*54c0*/  @!P5 IMAD R11, R112, R153, R10 ;  /* 0x00000099700bd224 */ /* 0x002fe200078e020a */
[----:B------:R-:W-:Y:S04]  /*54d0*/  BSSY B1, `(.L_x_212) ;  /* 0x0000006000017945 */ /* 0x000fe80003800000 */
[----:B------:R1:W-:Y:S01]  /*54e0*/  @!P5 STG.E.U8 desc[UR36][R4.64+0xb0], R11 ;  /* 0x0000b00b0400d986 */ /* 0x0003e2000c101124 */
[----:B------:R-:W-:Y:S05]  /*54f0*/  @P2 BRA `(.L_x_213) ;  /* 0x00000000000c2947 */ /* 0x000fea0003800000 */
[----:B------:R-:W1:Y:S02]  /*5500*/  LDG.E.U8 R162, desc[UR36][R2.64+0xb1] ;  /* 0x0000b12402a27981 */ /* 0x000e64000c1e1100 */
[----:B-1----:R-:W-:-:S05]  /*5510*/  PRMT R11, R162, 0x8880, RZ ;  /* 0x00008880a20b7816 */ /* 0x002fca00000000ff */
[----:B------:R-:W-:-:S07]  /*5520*/  IMAD R10, R11, R152, RZ ;  /* 0x000000980b0a7224 */ /* 0x000fce00078e02ff */
.L_x_213:
[----:B------:R-:W-:Y:S05]  /*5530*/  BSYNC B1 ;  /* 0x0000000000017941 */ /* 0x000fea0003800000 */
.L_x_212:
        /* <DEDUP_REMOVED lines=11> */
.L_x_215:
[----:B------:R-:W-:Y:S05]  /*55f0*/  BSYNC B1 ;  /* 0x0000000000017941 */ /* 0x000fea0003800000 */
.L_x_214:
[----:B-1----:R-:W-:Y:S01]  /*5600*/  @!P4 IMAD R11, R114, R153, R10 ;  /* 0x00000099720bc224 */ /* 0x002fe200078e020a */
[----:B------:R-:W-:Y:S04]  /*5610*/  BSSY B1, `(.L_x_216) ;  /* 0x0000006000017945 */ /* 0x000fe80003800000 */
[----:B------:R1:W-:Y:S01]  /*5620*/  @!P4 STG.E.U8 desc[UR36][R6.64+0xb0], R11 ;  /* 0x0000b00b0600c986 */ /* 0x0003e2000c101124 */
[----:B------:R-:W-:Y:S05]  /*5630*/  @P3 BRA `(.L_x_217) ;  /* 0x00000000000c3947 */ /* 0x000fea0003800000 */
[----:B------:R-:W1:Y:S02]  /*5640*/  LDG.E.U8 R162, desc[UR36][R8.64+0xb1] ;  /* 0x0000b12408a27981 */ /* 0x000e64000c1e1100 */
[----:B-1----:R-:W-:-:S05]  /*5650*/  PRMT R11, R162, 0x8880, RZ ;  /* 0x00008880a20b7816 */ /* 0x002fca00000000ff */
[----:B------:R-:W-:-:S07]  /*5660*/  IMAD R10, R11, R152, RZ ;  /* 0x000000980b0a7224 */ /* 0x000fce00078e02ff */
.L_x_217:
[----:B------:R-:W-:Y:S05]  /*5670*/  BSYNC B1 ;  /* 0x0000000000017941 */ /* 0x000fea0003800000 */
.L_x_216:
[----:B------:R-:W-:Y:S01]  /*5680*/  @!P3 IMAD R115, R115, R153, R10 ;  /* 0x000000997373b224 */ /* 0x000fe200078e020a */
[----:B------:R-:W-:Y:S04]  /*5690*/  BSSY B1, `(.L_x_218) ;  /* 0x0000006000017945 */ /* 0x000fe80003800000 */
[----:B------:R0:W-:Y:S01]  /*56a0*/  @!P3 STG.E.U8 desc[UR36][R6.64+0xb1], R115 ;  /* 0x0000b1730600b986 */ /* 0x0001e2000c101124 */
[----:B------:R-:W-:Y:S05]  /*56b0*/  @P5 BRA `(.L_x_219) ;  /* 0x00000000000c5947 */ /* 0x000fea0003800000 */
[----:B------:R-:W1:Y:S02]  /*56c0*/  LDG.E.U8 R162, desc[UR36][R2.64+0xb8] ;  /* 0x0000b82402a27981 */ /* 0x000e64000c1e1100 */
[----:B-1----:R-:W-:-:S05]  /*56d0*/  PRMT R11, R162, 0x8880, RZ ;  /* 0x00008880a20b7816 */ /* 0x002fca00000000ff */
[----:B------:R-:W-:-:S07]  /*56e0*/  IMAD R10, R11, R152, RZ ;  /* 0x000000980b0a7224 */ /* 0x000fce00078e02ff */
.L_x_219:
[----:B------:R-:W-:Y:S05]  /*56f0*/  BSYNC B1 ;  /* 0x0000000000017941 */ /* 0x000fea0003800000 */
.L_x_218:
[----:B-1----:R-:W-:Y:S01]  /*5700*/  @!P5 IMAD R11, R116, R153, R10 ;  /* 0x00000099740bd224 */ /* 0x002fe200078e020a */
[----:B------:R-:W-:Y:S04]  /*5710*/  BSSY B1, `(.L_x_220) ;  /* 0x0000006000017945 */ /* 0x000fe80003800000 */
[----:B------:R1:W-:Y:S01]  /*5720*/  @!P5 STG.E.U8 desc[UR36][R4.64+0xb8], R11 ;  /* 0x0000b80b0400d986 */ /* 0x0003e2000c101124 */
[----:B------:R-:W-:Y:S05]  /*5730*/  @P2 BRA `(.L_x_221) ;  /* 0x00000000000c2947 */ /* 0x000fea0003800000 */
[----:B------:R-:W1:Y:S02]  /*5740*/  LDG.E.U8 R162, desc[UR36][R2.64+0xb9] ;  /* 0x0000b92402a27981 */ /* 0x000e64000c1e1100 */
[----:B-1----:R-:W-:-:S05]  /*5750*/  PRMT R11, R162, 0x8880, RZ ;  /* 0x00008880a20b7816 */ /* 0x002fca00000000ff */
[----:B------:R-:W-:-:S07]  /*5760*/  IMAD R10, R11, R152, RZ ;  /* 0x000000980b0a7224 */ /* 0x000fce00078e02ff */
.L_x_221:
[----:B------:R-:W-:Y:S05]  /*5770*/  BSYNC B1 ;  /* 0x0000000000017941 */ /* 0x000fea0003800000 */
.L_x_220:
        /* <DEDUP_REMOVED lines=11> */
.L_x_223:
[----:B------:R-:W-:Y:S05]  /*5830*/  BSYNC B1 ;  /* 0x0000000000017941 */ /* 0x000fea0003800000 */
.L_x_222:
[----:B-1----:R-:W-:Y:S01]  /*5840*/  @!P4 IMAD R11, R118, R153, R10 ;  /* 0x00000099760bc224 */ /* 0x002fe200078e020a */
[----:B------:R-:W-:Y:S04]  /*5850*/  BSSY B1, `(.L_x_224) ;  /* 0x0000006000017945 */ /* 0x000fe80003800000 */
[----:B------:R1:W-:Y:S01]  /*5860*/  @!P4 STG.E.U8 desc[UR36][R6.64+0xb8], R11 ;  /* 0x0000b80b0600c986 */ /* 0x0003e2000c101124 */
[----:B------:R-:W-:Y:S05]  /*5870*/  @P3 BRA `(.L_x_225) ;  /* 0x00000000000c3947 */ /* 0x000fea0003800000 */
[----:B------:R-:W1:Y:S02]  /*5880*/  LDG.E.U8 R162, desc[UR36][R8.64+0xb9] ;  /* 0x0000b92408a27981 */ /* 0x000e64000c1e1100 */
[----:B-1----:R-:W-:-:S05]  /*5890*/  PRMT R11, R162, 0x8880, RZ ;  /* 0x00008880a20b7816 */ /* 0x002fca00000000ff */
[----:B------:R-:W-:-:S07]  /*58a0*/  IMAD R10, R11, R152, RZ ;  /* 0x000000980b0a7224 */ /* 0x000fce00078e02ff */
.L_x_225:
[----:B------:R-:W-:Y:S05]  /*58b0*/  BSYNC B1 ;  /* 0x0000000000017941 */ /* 0x000fea0003800000 */
.L_x_224:
[----:B------:R-:W-:Y:S01]  /*58c0*/  @!P3 IMAD R119, R119, R153, R10 ;  /* 0x000000997777b224 */ /* 0x000fe200078e020a */
[----:B------:R-:W-:Y:S04]  /*58d0*/  BSSY B1, `(.L_x_226) ;  /* 0x0000006000017945 */ /* 0x000fe80003800000 */
[----:B------:R0:W-:Y:S01]  /*58e0*/  @!P3 STG.E.U8 desc[UR36][R6.64+0xb9], R119 ;  /* 0x0000b9770600b986 */ /* 0x0001e2000c101124 */
[----:B------:R-:W-:Y:S05]  /*58f0*/  @P5 BRA `(.L_x_227) ;  /* 0x00000000000c5947 */ /* 0x000fea0003800000 */
[----:B------:R-:W1:Y:S02]  /*5900*/  LDG.E.U8 R162, desc[UR36][R2.64+0xc0] ;  /* 0x0000c02402a27981 */ /* 0x000e64000c1e1100 */
[----:B-1----:R-:W-:-:S05]  /*5910*/  PRMT R11, R162, 0x8880, RZ ;  /* 0x00008880a20b7816 */ /* 0x002fca00000000ff */
[----:B------:R-:W-:-:S07]  /*5920*/  IMAD R10, R11, R152, RZ ;  /* 0x000000980b0a7224 */ /* 0x000fce00078e02ff */
.L_x_227:
[----:B------:R-:W-:Y:S05]  /*5930*/  BSYNC B1 ;  /* 0x0000000000017941 */ /* 0x000fea0003800000 */
.L_x_226:
[----:B-1----:R-:W-:Y:S01]  /*5940*/  @!P5 IMAD R11, R120, R153, R10 ;  /* 0x00000099780bd224 */ /* 0x002fe200078e020a */
[----:B------:R-:W-:Y:S04]  /*5950*/  BSSY B1, `(.L_x_228) ;  /* 0x0000006000017945 */ /* 0x000fe80003800000 */
[----:B------:R1:W-:Y:S01]  /*5960*/  @!P5 STG.E.U8 desc[UR36][R4.64+0xc0], R11 ;  /* 0x0000c00b0400d986 */ /* 0x0003e2000c101124 */
[----:B------:R-:W-:Y:S05]  /*5970*/  @P2 BRA `(.L_x_229) ;  /* 0x00000000000c2947 */ /* 0x000fea0003800000 */
[----:B------:R-:W1:Y:S02]  /*5980*/  LDG.E.U8 R162, desc[UR36][R2.64+0xc1] ;  /* 0x0000c12402a27981 */ /* 0x000e64000c1e1100 */
[----:B-1----:R-:W-:-:S05]  /*5990*/  PRMT R11, R162, 0x8880, RZ ;  /* 0x00008880a20b7816 */ /* 0x002fca00000000ff */
[----:B------:R-:W-:-:S07]  /*59a0*/  IMAD R10, R11, R152, RZ ;  /* 0x000000980b0a7224 */ /* 0x000fce00078e02ff */
.L_x_229:
[----:B------:R-:W-:Y:S05]  /*59b0*/  BSYNC B1 ;  /* 0x0000000000017941 */ /* 0x000fea0003800000 */
.L_x_228:
        /* <DEDUP_REMOVED lines=11> */
.L_x_231:
[----:B------:R-:W-:Y:S05]  /*5a70*/  BSYNC B1 ;  /* 0x0000000000017941 */ /* 0x000fea0003800000 */
.L_x_230:
[----:B-1----:R-:W-:Y:S01]  /*5a80*/  @!P4 IMAD R11, R122, R153, R10 ;  /* 0x000000997a0bc224 */ /* 0x002fe200078e020a */
[----:B------:R-:W-:Y:S04]  /*5a90*/  BSSY B1, `(.L_x_232) ;  /* 0x0000006000017945 */ /* 0x000fe80003800000 */
[----:B------:R1:W-:Y:S01]  /*5aa0*/  @!P4 STG.E.U8 desc[UR36][R6.64+0xc0], R11 ;  /* 0x0000c00b0600c986 */ /* 0x0003e2000c101124 */
[----:B------:R-:W-:Y:S05]  /*5ab0*/  @P3 BRA `(.L_x_233) ;  /* 0x00000000000c3947 */ /* 0x000fea0003800000 */
[----:B------:R-:W1:Y:S02]  /*5ac0*/  LDG.E.U8 R162, desc[UR36][R8.64+0xc1] ;  /* 0x0000c12408a27981 */ /* 0x000e64000c1e1100 */
[----:B-1----:R-:W-:-:S05]  /*5ad0*/  PRMT R11, R162, 0x8880, RZ ;  /* 0x00008880a20b7816 */ /* 0x002fca00000000ff */
[----:B------:R-:W-:-:S07]  /*5ae0*/  IMAD R10, R11, R152, RZ ;  /* 0x000000980b0a7224 */ /* 0x000fce00078e02ff */
.L_x_233:
[----:B------:R-:W-:Y:S05]  /*5af0*/  BSYNC B1 ;  /* 0x0000000000017941 */ /* 0x000fea0003800000 */
.L_x_232:
[----:B------:R-:W-:Y:S01]  /*5b00*/  @!P3 IMAD R123, R123, R153, R10 ;  /* 0x000000997b7bb224 */ /* 0x000fe200078e020a */
[----:B------:R-:W-:Y:S04]  /*5b10*/  BSSY B1, `(.L_x_234) ;  /* 0x0000006000017945 */ /* 0x000fe80003800000 */
[----:B------:R0:W-:Y:S01]  /*5b20*/  @!P3 STG.E.U8 desc[UR36][R6.64+0xc1], R123 ;  /* 0x0000c17b0600b986 */ /* 0x0001e2000c101124 */
[----:B------:R-:W-:Y:S05]  /*5b30*/  @P5 BRA `(.L_x_235) ;  /* 0x00000000000c5947 */ /* 0x000fea0003800000 */
[----:B------:R-:W1:Y:S02]  /*5b40*/  LDG.E.U8 R162, desc[UR36][R2.64+0xc8] ;  /* 0x0000c82402a27981 */ /* 0x000e64000c1e1100 */
[----:B-1----:R-:W-:-:S05]  /*5b50*/  PRMT R11, R162, 0x8880, RZ ;  /* 0x00008880a20b7816 */ /* 0x002fca00000000ff */
[----:B------:R-:W-:-:S07]  /*5b60*/  IMAD R10, R11, R152, RZ ;  /* 0x000000980b0a7224 */ /* 0x000fce00078e02ff */
.L_x_235:
[----:B------:R-:W-:Y:S05]  /*5b70*/  BSYNC B1 ;  /* 0x0000000000017941 */ /* 0x000fea0003800000 */
.L_x_234:
[----:B-1----:R-:W-:Y:S01]  /*5b80*/  @!P5 IMAD R11, R124, R153, R10 ;  /* 0x000000997c0bd224 */ /* 0x002fe200078e020a */
[----:B------:R-:W-:Y:S04]  /*5b90*/  BSSY B1, `(.L_x_236) ;  /* 0x0000006000017945 */ /* 0x000fe80003800000 */
[----:B------:R1:W-:Y:S01]  /*5ba0*/  @!P5 STG.E.U8 desc[UR36][R4.64+0xc8], R11 ;  /* 0x0000c80b0400d986 */ /* 0x0003e2000c101124 */
[----:B------:R-:W-:Y:S05]  /*5bb0*/  @P2 BRA `(.L_x_237) ;  /* 0x00000000000c2947 */ /* 0x000fea0003800000 */
[----:B------:R-:W1:Y:S02]  /*5bc0*/  LDG.E.U8 R162, desc[UR36][R2.64+0xc9] ;  /* 0x0000c92402a27981 */ /* 0x000e64000c1e1100 */
[----:B-1----:R-:W-:-:S05]  /*5bd0*/  PRMT R11, R162, 0x8880, RZ ;  /* 0x00008880a20b7816 */ /* 0x002fca00000000ff */
[----:B------:R-:W-:-:S07]  /*5be0*/  IMAD R10, R11, R152, RZ ;  /* 0x000000980b0a7224 */ /* 0x000fce00078e02ff */
.L_x_237:
[----:B------:R-:W-:Y:S05]  /*5bf0*/  BSYNC B1 ;  /* 0x0000000000017941 */ /* 0x000fea0003800000 */
.L_x_236:
        /* <DEDUP_REMOVED lines=11> */
.L_x_239:
[----:B------:R-:W-:Y:S05]  /*5cb0*/  BSYNC B1 ;  /* 0x0000000000017941 */ /* 0x000fea0003800000 */
.L_x_238:
[----:B-1----:R-:W-:Y:S01]  /*5cc0*/  @!P4 IMAD R11, R126, R153, R10 ;  /* 0x000000997e0bc224 */ /* 0x002fe200078e020a */
[----:B------:R-:W-:Y:S04]  /*5cd0*/  BSSY B1, `(.L_x_240) ;  /* 0x0000006000017945 */ /* 0x000fe80003800000 */
[----:B------:R1:W-:Y:S01]  /*5ce0*/  @!P4 STG.E.U8 desc[UR36][R6.64+0xc8], R11 ;  /* 0x0000c80b0600c986 */ /* 0x0003e2000c101124 */
[----:B------:R-:W-:Y:S05]  /*5cf0*/  @P3 BRA `(.L_x_241) ;  /* 0x00000000000c3947 */ /* 0x000fea0003800000 */
[----:B------:R-:W1:Y:S02]  /*5d00*/  LDG.E.U8 R162, desc[UR36][R8.64+0xc9] ;  /* 0x0000c92408a27981 */ /* 0x000e64000c1e1100 */
[----:B-1----:R-:W-:-:S05]  /*5d10*/  PRMT R11, R162, 0x8880, RZ ;  /* 0x00008880a20b7816 */ /* 0x002fca00000000ff */
[----:B------:R-:W-:-:S07]  /*5d20*/  IMAD R10, R11, R152, RZ ;  /* 0x000000980b0a7224 */ /* 0x000fce00078e02ff */
.L_x_241:
[----:B------:R-:W-:Y:S05]  /*5d30*/  BSYNC B1 ;  /* 0x0000000000017941 */ /* 0x000fea0003800000 */
.L_x_240:
[----:B------:R-:W-:Y:S01]  /*5d40*/  @!P3 IMAD R127, R127, R153, R10 ;  /* 0x000000997f7fb224 */ /* 0x000fe200078e020a */
[----:B------:R-:W-:Y:S04]  /*5d50*/  BSSY B1, `(.L_x_242) ;  /* 0x0000006000017945 */ /* 0x000fe80003800000 */
[----:B------:R0:W-:Y:S01]  /*5d60*/  @!P3 STG.E.U8 desc[UR36][R6.64+0xc9], R127 ;  /* 0x0000c97f0600b986 */ /* 0x0001e2000c101124 */
[----:B------:R-:W-:Y:S05]  /*5d70*/  @P5 BRA `(.L_x_243) ;  /* 0x00000000000c5947 */ /* 0x000fea0003800000 */
[----:B------:R-:W1:Y:S02]  /*5d80*/  LDG.E.U8 R162, desc[UR36][R2.64+0xd0] ;  /* 0x0000d02402a27981 */ /* 0x000e64000c1e1100 */
[----:B-1----:R-:W-:-:S05]  /*5d90*/  PRMT R11, R162, 0x8880, RZ ;  /* 0x00008880a20b7816 */ /* 0x002fca00000000ff */
[----:B------:R-:W-:-:S07]  /*5da0*/  IMAD R10, R11, R152, RZ ;  /* 0x000000980b0a7224 */ /* 0x000fce00078e02ff */
.L_x_243:
[----:B------:R-:W-:Y:S05]  /*5db0*/  BSYNC B1 ;  /* 0x0000000000017941 */ /* 0x000fea0003800000 */
.L_x_242:
[----:B-1----:R-:W-:Y:S01]  /*5dc0*/  @!P5 IMAD R11, R128, R153, R10 ;  /* 0x00000099800bd224 */ /* 0x002fe200078e020a */
[----:B------:R-:W-:Y:S04]  /*5dd0*/  BSSY B1, `(.L_x_244) ;  /* 0x0000006000017945 */ /* 0x000fe80003800000 */
[----:B------:R1:W-:Y:S01]  /*5de0*/  @!P5 STG.E.U8 desc[UR36][R4.64+0xd0], R11 ;  /* 0x0000d00b0400d986 */ /* 0x0003e2000c101124 */
[----:B------:R-:W-:Y:S05]  /*5df0*/  @P2 BRA `(.L_x_245) ;  /* 0x00000000000c2947 */ /* 0x000fea0003800000 */
[----:B------:R-:W1:Y:S02]  /*5e00*/  LDG.E.U8 R162, desc[UR36][R2.64+0xd1] ;  /* 0x0000d12402a27981 */ /* 0x000e64000c1e1100 */
[----:B-1----:R-:W-:-:S05]  /*5e10*/  PRMT R11, R162, 0x8880, RZ ;  /* 0x00008880a20b7816 */ /* 0x002fca00000000ff */
[----:B------:R-:W-:-:S07]  /*5e20*/  IMAD R10, R11, R152, RZ ;  /* 0x000000980b0a7224 */ /* 0x000fce00078e02ff */
.L_x_245:
[----:B------:R-:W-:Y:S05]  /*5e30*/  BSYNC B1 ;  /* 0x0000000000017941 */ /* 0x000fea0003800000 */
.L_x_244:
        /* <DEDUP_REMOVED lines=11> */
.L_x_247:
[----:B------:R-:W-:Y:S05]  /*5ef0*/  BSYNC B1 ;  /* 0x0000000000017941 */ /* 0x000fea0003800000 */
.L_x_246:
[----:B-1----:R-:W-:Y:S01]  /*5f00*/  @!P4 IMAD R11, R130, R153, R10 ;  /* 0x00000099820bc224 */ /* 0x002fe200078e020a */
[----:B------:R-:W-:Y:S04]  /*5f10*/  BSSY B1, `(.L_x_248) ;  /* 0x0000006000017945 */ /* 0x000fe80003800000 */
[----:B------:R1:W-:Y:S01]  /*5f20*/  @!P4 STG.E.U8 desc[UR36][R6.64+0xd0], R11 ;  /* 0x0000d00b0600c986 */ /* 0x0003e2000c101124 */
[----:B------:R-:W-:Y:S05]  /*5f30*/  @P3 BRA `(.L_x_249) ;  /* 0x00000000000c3947 */ /* 0x000fea0003800000 */
[----:B------:R-:W1:Y:S02]  /*5f40*/  LDG.E.U8 R162, desc[UR36][R8.64+0xd1] ;  /* 0x0000d12408a27981 */ /* 0x000e64000c1e1100 */
[----:B-1----:R-:W-:-:S05]  /*5f50*/  PRMT R11, R162, 0x8880, RZ ;  /* 0x00008880a20b7816 */ /* 0x002fca00000000ff */
[----:B------:R-:W-:-:S07]  /*5f60*/  IMAD R10, R11, R152, RZ ;  /* 0x000000980b0a7224 */ /* 0x000fce00078e02ff */
.L_x_249:
[----:B------:R-:W-:Y:S05]  /*5f70*/  BSYNC B1 ;  /* 0x0000000000017941 */ /* 0x000fea0003800000 */
.L_x_248:
[----:B------:R-:W-:Y:S01]  /*5f80*/  @!P3 IMAD R131, R131, R153, R10 ;  /* 0x000000998383b224 */ /* 0x000fe200078e020a */
[----:B------:R-:W-:Y:S04]  /*5f90*/  BSSY B1, `(.L_x_250) ;  /* 0x0000006000017945 */ /* 0x000fe80003800000 */
[----:B------:R0:W-:Y:S01]  /*5fa0*/  @!P3 STG.E.U8 desc[UR36][R6.64+0xd1], R131 ;  /* 0x0000d1830600b986 */ /* 0x0001e2000c101124 */
[----:B------:R-:W-:Y:S05]  /*5fb0*/  @P5 BRA `(.L_x_251) ;  /* 0x00000000000c5947 */ /* 0x000fea0003800000 */
[----:B------:R-:W1:Y:S02]  /*5fc0*/  LDG.E.U8 R162, desc[UR36][R2.64+0xd8] ;  /* 0x0000d82402a27981 */ /* 0x000e64000c1e1100 */
[----:B-1----:R-:W-:-:S05]  /*5fd0*/  PRMT R11, R162, 0x8880, RZ ;  /* 0x00008880a20b7816 */ /* 0x002fca00000000ff */
[----:B------:R-:W-:-:S07]  /*5fe0*/  IMAD R10, R11, R152, RZ ;  /* 0x000000980b0a7224 */ /* 0x000fce00078e02ff */
.L_x_251:
[----:B------:R-:W-:Y:S05]  /*5ff0*/  BSYNC B1 ;  /* 0x0000000000017941 */ /* 0x000fea0003800000 */
.L_x_250:
[----:B-1----:R-:W-:Y:S01]  /*6000*/  @!P5 IMAD R11, R132, R153, R10 ;  /* 0x00000099840bd224 */ /* 0x002fe200078e020a */
[----:B------:R-:W-:Y:S04]  /*6010*/  BSSY B1, `(.L_x_252) ;  /* 0x0000006000017945 */ /* 0x000fe80003800000 */
[----:B------:R1:W-:Y:S01]  /*6020*/  @!P5 STG.E.U8 desc[UR36][R4.64+0xd8], R11 ;  /* 0x0000d80b0400d986 */ /* 0x0003e2000c101124 */
[----:B------:R-:W-:Y:S05]  /*6030*/  @P2 BRA `(.L_x_253) ;  /* 0x00000000000c2947 */ /* 0x000fea0003800000 */
[----:B------:R-:W1:Y:S02]  /*6040*/  LDG.E.U8 R162, desc[UR36][R2.64+0xd9] ;  /* 0x0000d92402a27981 */ /* 0x000e64000c1e1100 */
[----:B-1----:R-:W-:-:S05]  /*6050*/  PRMT R11, R162, 0x8880, RZ ;  /* 0x00008880a20b7816 */ /* 0x002fca00000000ff */
[----:B------:R-:W-:-:S07]  /*6060*/  IMAD R10, R11, R152, RZ ;  /* 0x000000980b0a7224 */ /* 0x000fce00078e02ff */
.L_x_253:
[----:B------:R-:W-:Y:S05]  /*6070*/  BSYNC B1 ;  /* 0x0000000000017941 */ /* 0x000fea0003800000 */
.L_x_252:
        /* <DEDUP_REMOVED lines=11> */
.L_x_255:
[----:B------:R-:W-:Y:S05]  /*6130*/  BSYNC B1 ;  /* 0x0000000000017941 */ /* 0x000fea0003800000 */
.L_x_254:
[----:B-1----:R-:W-:Y:S01]  /*6140*/  @!P4 IMAD R11, R134, R153, R10 ;  /* 0x00000099860bc224 */ /* 0x002fe200078e020a */
[----:B------:R-:W-:Y:S04]  /*6150*/  BSSY B1, `(.L_x_256) ;  /* 0x0000006000017945 */ /* 0x000fe80003800000 */
[----:B------:R1:W-:Y:S01]  /*6160*/  @!P4 STG.E.U8 desc[UR36][R6.64+0xd8], R11 ;  /* 0x0000d80b0600c986 */ /* 0x0003e2000c101124 */
[----:B------:R-:W-:Y:S05]  /*6170*/  @P3 BRA `(.L_x_257) ;  /* 0x00000000000c3947 */ /* 0x000fea0003800000 */
[----:B------:R-:W1:Y:S02]  /*6180*/  LDG.E.U8 R162, desc[UR36][R8.64+0xd9] ;  /* 0x0000d92408a27981 */ /* 0x000e64000c1e1100 */
[----:B-1----:R-:W-:-:S05]  /*6190*/  PRMT R11, R162, 0x8880, RZ ;  /* 0x00008880a20b7816 */ /* 0x002fca00000000ff */
[----:B------:R-:W-:-:S07]  /*61a0*/  IMAD R10, R11, R152, RZ ;  /* 0x000000980b0a7224 */ /* 0x000fce00078e02ff */
.L_x_257:
[----:B------:R-:W-:Y:S05]  /*61b0*/  BSYNC B1 ;  /* 0x0000000000017941 */ /* 0x000fea0003800000 */
.L_x_256:
[----:B------:R-:W-:Y:S01]  /*61c0*/  @!P3 IMAD R135, R135, R153, R10 ;  /* 0x000000998787b224 */ /* 0x000fe200078e020a */
[----:B------:R-:W-:Y:S04]  /*61d0*/  BSSY B1, `(.L_x_258) ;  /* 0x0000006000017945 */ /* 0x000fe80003800000 */
[----:B------:R0:W-:Y:S01]  /*61e0*/  @!P3 STG.E.U8 desc[UR36][R6.64+0xd9], R135 ;  /* 0x0000d9870600b986 */ /* 0x0001e2000c101124 */
[----:B------:R-:W-:Y:S05]  /*61f0*/  @P5 BRA `(.L_x_259) ;  /* 0x00000000000c5947 */ /* 0x000fea0003800000 */
[----:B------:R-:W1:Y:S02]  /*6200*/  LDG.E.U8 R162, desc[UR36][R2.64+0xe0] ;  /* 0x0000e02402a27981 */ /* 0x000e64000c1e1100 */
[----:B-1----:R-:W-:-:S05]  /*6210*/  PRMT R11, R162, 0x8880, RZ ;  /* 0x00008880a20b7816 */ /* 0x002fca00000000ff */
[----:B------:R-:W-:-:S07]  /*6220*/  IMAD R10, R11, R152, RZ ;  /* 0x000000980b0a7224 */ /* 0x000fce00078e02ff */
.L_x_259:
[----:B------:R-:W-:Y:S05]  /*6230*/  BSYNC B1 ;  /* 0x0000000000017941 */ /* 0x000fea0003800000 */
.L_x_258:
[----:B-1----:R-:W-:Y:S01]  /*6240*/  @!P5 IMAD R11, R136, R153, R10 ;  /* 0x00000099880bd224 */ /* 0x002fe200078e020a */
[----:B------:R-:W-:Y:S04]  /*6250*/  BSSY B1, `(.L_x_260) ;  /* 0x0000006000017945 */ /* 0x000fe80003800000 */
[----:B------:R1:W-:Y:S01]  /*6260*/  @!P5 STG.E.U8 desc[UR36][R4.64+0xe0], R11 ;  /* 0x0000e00b0400d986 */ /* 0x0003e2000c101124 */
[----:B------:R-:W-:Y:S05]  /*6270*/  @P2 BRA `(.L_x_261) ;  /* 0x00000000000c2947 */ /* 0x000fea0003800000 */
[----:B------:R-:W1:Y:S02]  /*6280*/  LDG.E.U8 R162, desc[UR36][R2.64+0xe1] ;  /* 0x0000e12402a27981 */ /* 0x000e64000c1e1100 */
[----:B-1----:R-:W-:-:S05]  /*6290*/  PRMT R11, R162, 0x8880, RZ ;  /* 0x00008880a20b7816 */ /* 0x002fca00000000ff */
[----:B------:R-:W-:-:S07]  /*62a0*/  IMAD R10, R11, R152, RZ ;  /* 0x000000980b0a7224 */ /* 0x000fce00078e02ff */
.L_x_261:
[----:B------:R-:W-:Y:S05]  /*62b0*/  BSYNC B1 ;  /* 0x0000000000017941 */ /* 0x000fea0003800000 */
.L_x_260:
        /* <DEDUP_REMOVED lines=11> */
.L_x_263:
[----:B------:R-:W-:Y:S05]  /*6370*/  BSYNC B1 ;  /* 0x0000000000017941 */ /* 0x000fea0003800000 */
.L_x_262:
[----:B-1----:R-:W-:Y:S01]  /*6380*/  @!P4 IMAD R11, R138, R153, R10 ;  /* 0x000000998a0bc224 */ /* 0x002fe200078e020a */
[----:B------:R-:W-:Y:S04]  /*6390*/  BSSY B1, `(.L_x_264) ;  /* 0x0000006000017945 */ /* 0x000fe80003800000 */
[----:B------:R1:W-:Y:S01]  /*63a0*/  @!P4 STG.E.U8 desc[UR36][R6.64+0xe0], R11 ;  /* 0x0000e00b0600c986 */ /* 0x0003e2000c101124 */
[----:B------:R-:W-:Y:S05]  /*63b0*/  @P3 BRA `(.L_x_265) ;  /* 0x00000000000c3947 */ /* 0x000fea0003800000 */
[----:B------:R-:W1:Y:S02]  /*63c0*/  LDG.E.U8 R162, desc[UR36][R8.64+0xe1] ;  /* 0x0000e12408a27981 */ /* 0x000e64000c1e1100 */
[----:B-1----:R-:W-:-:S05]  /*63d0*/  PRMT R11, R162, 0x8880, RZ ;  /* 0x00008880a20b7816 */ /* 0x002fca00000000ff */
[----:B------:R-:W-:-:S07]  /*63e0*/  IMAD R10, R11, R152, RZ ;  /* 0x000000980b0a7224 */ /* 0x000fce00078e02ff */
.L_x_265:
[----:B------:R-:W-:Y:S05]  /*63f0*/  BSYNC B1 ;  /* 0x0000000000017941 */ /* 0x000fea0003800000 */
.L_x_264:
[----:B------:R-:W-:Y:S01]  /*6400*/  @!P3 IMAD R139, R139, R153, R10 ;  /* 0x000000998b8bb224 */ /* 0x000fe200078e020a */
[----:B------:R-:W-:Y:S04]  /*6410*/  BSSY B1, `(.L_x_266) ;  /* 0x0000006000017945 */ /* 0x000fe80003800000 */
[----:B------:R0:W-:Y:S01]  /*6420*/  @!P3 STG.E.U8 desc[UR36][R6.64+0xe1], R139 ;  /* 0x0000e18b0600b986 */ /* 0x0001e2000c101124 */
[----:B------:R-:W-:Y:S05]  /*6430*/  @P5 BRA `(.L_x_267) ;  /* 0x00000000000c5947 */ /* 0x000fea0003800000 */
[----:B------:R-:W1:Y:S02]  /*6440*/  LDG.E.U8 R162, desc[UR36][R2.64+0xe8] ;  /* 0x0000e82402a27981 */ /* 0x000e64000c1e1100 */
[----:B-1----:R-:W-:-:S05]  /*6450*/  PRMT R11, R162, 0x8880, RZ ;  /* 0x00008880a20b7816 */ /* 0x002fca00000000ff */
[----:B------:R-:W-:-:S07]  /*6460*/  IMAD R10, R11, R152, RZ ;  /* 0x000000980b0a7224 */ /* 0x000fce00078e02ff */
.L_x_267:
[----:B------:R-:W-:Y:S05]  /*6470*/  BSYNC B1 ;  /* 0x0000000000017941 */ /* 0x000fea0003800000 */
.L_x_266:
[----:B-1----:R-:W-:Y:S01]  /*6480*/  @!P5 IMAD R11, R140, R153, R10 ;  /* 0x000000998c0bd224 */ /* 0x002fe200078e020a */
[----:B------:R-:W-:Y:S04]  /*6490*/  BSSY B1, `(.L_x_268) ;  /* 0x0000006000017945 */ /* 0x000fe80003800000 */
[----:B------:R1:W-:Y:S01]  /*64a0*/  @!P5 STG.E.U8 desc[UR36][R4.64+0xe8], R11 ;  /* 0x0000e80b0400d986 */ /* 0x0003e2000c101124 */
[----:B------:R-:W-:Y:S05]  /*64b0*/  @P2 BRA `(.L_x_269) ;  /* 0x00000000000c2947 */ /* 0x000fea0003800000 */
[----:B------:R-:W1:Y:S02]  /*64c0*/  LDG.E.U8 R162, desc[UR36][R2.64+0xe9] ;  /* 0x0000e92402a27981 */ /* 0x000e64000c1e1100 */
[----:B-1----:R-:W-:-:S05]  /*64d0*/  PRMT R11, R162, 0x8880, RZ ;  /* 0x00008880a20b7816 */ /* 0x002fca00000000ff */
[----:B------:R-:W-:-:S07]  /*64e0*/  IMAD R10, R11, R152, RZ ;  /* 0x000000980b0a7224 */ /* 0x000fce00078e02ff */
.L_x_269:
[----:B------:R-:W-:Y:S05]  /*64f0*/  BSYNC B1 ;  /* 0x0000000000017941 */ /* 0x000fea0003800000 */
.L_x_268:
        /* <DEDUP_REMOVED lines=11> */
.L_x_271:
[----:B------:R-:W-:Y:S05]  /*65b0*/  BSYNC B1 ;  /* 0x0000000000017941 */ /* 0x000fea0003800000 */
.L_x_270:
[----:B-1----:R-:W-:Y:S01]  /*65c0*/  @!P4 IMAD R11, R142, R153, R10 ;  /* 0x000000998e0bc224 */ /* 0x002fe200078e020a */
[----:B------:R-:W-:Y:S04]  /*65d0*/  BSSY B1, `(.L_x_272) ;  /* 0x0000006000017945 */ /* 0x000fe80003800000 */
[----:B------:R1:W-:Y:S01]  /*65e0*/  @!P4 STG.E.U8 desc[UR36][R6.64+0xe8], R11 ;  /* 0x0000e80b0600c986 */ /* 0x0003e2000c101124 */
[----:B------:R-:W-:Y:S05]  /*65f0*/  @P3 BRA `(.L_x_273) ;  /* 0x00000000000c3947 */ /* 0x000fea0003800000 */
[----:B------:R-:W1:Y:S02]  /*6600*/  LDG.E.U8 R162, desc[UR36][R8.64+0xe9] ;  /* 0x0000e92408a27981 */ /* 0x000e64000c1e1100 */
[----:B-1----:R-:W-:-:S05]  /*6610*/  PRMT R11, R162, 0x8880, RZ ;  /* 0x00008880a20b7816 */ /* 0x002fca00000000ff */
[----:B------:R-:W-:-:S07]  /*6620*/  IMAD R10, R11, R152, RZ ;  /* 0x000000980b0a7224 */ /* 0x000fce00078e02ff */
.L_x_273:
[----:B------:R-:W-:Y:S05]  /*6630*/  BSYNC B1 ;  /* 0x0000000000017941 */ /* 0x000fea0003800000 */
.L_x_272:
[----:B------:R-:W-:Y:S01]  /*6640*/  @!P3 IMAD R143, R143, R153, R10 ;  /* 0x000000998f8fb224 */ /* 0x000fe200078e020a */
[----:B------:R-:W-:Y:S04]  /*6650*/  BSSY B1, `(.L_x_274) ;  /* 0x0000006000017945 */ /* 0x000fe80003800000 */
[----:B------:R0:W-:Y:S01]  /*6660*/  @!P3 STG.E.U8 desc[UR36][R6.64+0xe9], R143 ;  /* 0x0000e98f0600b986 */ /* 0x0001e2000c101124 */
[----:B------:R-:W-:Y:S05]  /*6670*/  @P5 BRA `(.L_x_275) ;  /* 0x00000000000c5947 */ /* 0x000fea0003800000 */
[----:B------:R-:W1:Y:S02]  /*6680*/  LDG.E.U8 R162, desc[UR36][R2.64+0xf0] ;  /* 0x0000f02402a27981 */ /* 0x000e64000c1e1100 */
[----:B-1----:R-:W-:-:S05]  /*6690*/  PRMT R11, R162, 0x8880, RZ ;  /* 0x00008880a20b7816 */ /* 0x002fca00000000ff */
[----:B------:R-:W-:-:S07]  /*66a0*/  IMAD R10, R11, R152, RZ ;  /* 0x000000980b0a7224 */ /* 0x000fce00078e02ff */
.L_x_275:
[----:B------:R-:W-:Y:S05]  /*66b0*/  BSYNC B1 ;  /* 0x0000000000017941 */ /* 0x000fea0003800000 */
.L_x_274:
[----:B-1----:R-:W-:Y:S01]  /*66c0*/  @!P5 IMAD R11, R144, R153, R10 ;  /* 0x00000099900bd224 */ /* 0x002fe200078e020a */
[----:B------:R-:W-:Y:S04]  /*66d0*/  BSSY B1, `(.L_x_276) ;  /* 0x0000006000017945 */ /* 0x000fe80003800000 */
[----:B------:R1:W-:Y:S01]  /*66e0*/  @!P5 STG.E.U8 desc[UR36][R4.64+0xf0], R11 ;  /* 0x0000f00b0400d986 */ /* 0x0003e2000c101124 */
[----:B------:R-:W-:Y:S05]  /*66f0*/  @P2 BRA `(.L_x_277) ;  /* 0x00000000000c2947 */ /* 0x000fea0003800000 */
[----:B------:R-:W1:Y:S02]  /*6700*/  LDG.E.U8 R162, desc[UR36][R2.64+0xf1] ;  /* 0x0000f12402a27981 */ /* 0x000e64000c1e1100 */
[----:B-1----:R-:W-:-:S05]  /*6710*/  PRMT R11, R162, 0x8880, RZ ;  /* 0x00008880a20b7816 */ /* 0x002fca00000000ff */
[----:B------:R-:W-:-:S07]  /*6720*/  IMAD R10, R11, R152, RZ ;  /* 0x000000980b0a7224 */ /* 0x000fce00078e02ff */
.L_x_277:
[----:B------:R-:W-:Y:S05]  /*6730*/  BSYNC B1 ;  /* 0x0000000000017941 */ /* 0x000fea0003800000 */
.L_x_276:
[C---:B------:R-:W-:Y:S01]  /*6740*/  ISETP.LT.OR P4, PT, R0.reuse, 0xf1, !P0 ;  /* 0x000000f10000780c */ /* 0x040fe20004781670 */
[----:B------:R-:W-:Y:S01]  /*6750*/  @!P2 IMAD R145, R145, R153, R10 ;  /* 0x000000999191a224 */ /* 0x000fe200078e020a */
[----:B------:R-:W-:Y:S01]  /*6760*/  BSSY B1, `(.L_x_278) ;  /* 0x000000a000017945 */ /* 0x000fe20003800000 */
[C---:B------:R-:W-:Y:S02]  /*6770*/  ISETP.LT.OR P3, PT, R0.reuse, 0xf2, !P0 ;  /* 0x000000f20000780c */ /* 0x040fe40004761670 */
        /* <DEDUP_REMOVED lines=8> */
.L_x_279:
[----:B------:R-:W-:Y:S05]  /*6800*/  BSYNC B1 ;  /* 0x0000000000017941 */ /* 0x000fea0003800000 */
.L_x_278:
[----:B-1----:R-:W-:Y:S01]  /*6810*/  @!P4 IMAD R11, R146, R153, R10 ;  /* 0x00000099920bc224 */ /* 0x002fe200078e020a */
[----:B------:R-:W-:Y:S04]  /*6820*/  BSSY B1, `(.L_x_280) ;  /* 0x0000006000017945 */ /* 0x000fe80003800000 */
[----:B------:R1:W-:Y:S01]  /*6830*/  @!P4 STG.E.U8 desc[UR36][R6.64+0xf0], R11 ;  /* 0x0000f00b0600c986 */ /* 0x0003e2000c101124 */
[----:B------:R-:W-:Y:S05]  /*6840*/  @P3 BRA `(.L_x_281) ;  /* 0x00000000000c3947 */ /* 0x000fea0003800000 */
[----:B------:R-:W1:Y:S02]  /*6850*/  LDG.E.U8 R162, desc[UR36][R8.64+0xf1] ;  /* 0x0000f12408a27981 */ /* 0x000e64000c1e1100 */
[----:B-1----:R-:W-:-:S05]  /*6860*/  PRMT R11, R162, 0x8880, RZ ;  /* 0x00008880a20b7816 */ /* 0x002fca00000000ff */
[----:B------:R-:W-:-:S07]  /*6870*/  IMAD R10, R11, R152, RZ ;  /* 0x000000980b0a7224 */ /* 0x000fce00078e02ff */
.L_x_281:
[----:B------:R-:W-:Y:S05]  /*6880*/  BSYNC B1 ;  /* 0x0000000000017941 */ /* 0x000fea0003800000 */
.L_x_280:
[----:B------:R-:W-:Y:S01]  /*6890*/  @!P3 IMAD R147, R147, R153, R10 ;  /* 0x000000999393b224 */ /* 0x000fe200078e020a */
[----:B------:R-:W-:Y:S04]  /*68a0*/  BSSY B1, `(.L_x_282) ;  /* 0x0000006000017945 */ /* 0x000fe80003800000 */
[----:B------:R0:W-:Y:S01]  /*68b0*/  @!P3 STG.E.U8 desc[UR36][R6.64+0xf1], R147 ;  /* 0x0000f1930600b986 */ /* 0x0001e2000c101124 */
[----:B------:R-:W-:Y:S05]  /*68c0*/  @P2 BRA `(.L_x_283) ;  /* 0x00000000000c2947 */ /* 0x000fea0003800000 */
[----:B------:R-:W1:Y:S02]  /*68d0*/  LDG.E.U8 R162, desc[UR36][R2.64+0xf8] ;  /* 0x0000f82402a27981 */ /* 0x000e64000c1e1100 */
[----:B-1----:R-:W-:-:S05]  /*68e0*/  PRMT R11, R162, 0x8880, RZ ;  /* 0x00008880a20b7816 */ /* 0x002fca00000000ff */
[----:B------:R-:W-:-:S07]  /*68f0*/  IMAD R10, R11, R152, RZ ;  /* 0x000000980b0a7224 */ /* 0x000fce00078e02ff */
.L_x_283:
[----:B------:R-:W-:Y:S05]  /*6900*/  BSYNC B1 ;  /* 0x0000000000017941 */ /* 0x000fea0003800000 */
.L_x_282:
[----:B-1----:R-:W-:Y:S01]  /*6910*/  @!P2 IMAD R11, R148, R153, R10 ;  /* 0x00000099940ba224 */ /* 0x002fe200078e020a */
[----:B------:R-:W-:Y:S04]  /*6920*/  BSSY B1, `(.L_x_284) ;  /* 0x0000006000017945 */ /* 0x000fe80003800000 */
[----:B------:R1:W-:Y:S01]  /*6930*/  @!P2 STG.E.U8 desc[UR36][R4.64+0xf8], R11 ;  /* 0x0000f80b0400a986 */ /* 0x0003e2000c101124 */
[----:B------:R-:W-:Y:S05]  /*6940*/  @P1 BRA `(.L_x_285) ;  /* 0x00000000000c1947 */ /* 0x000fea0003800000 */
[----:B------:R-:W1:Y:S02]  /*6950*/  LDG.E.U8 R162, desc[UR36][R2.64+0xf9] ;  /* 0x0000f92402a27981 */ /* 0x000e64000c1e1100 */
[----:B-1----:R-:W-:-:S05]  /*6960*/  PRMT R11, R162, 0x8880, RZ ;  /* 0x00008880a20b7816 */ /* 0x002fca00000000ff */
[----:B------:R-:W-:-:S07]  /*6970*/  IMAD R10, R11, R152, RZ ;  /* 0x000000980b0a7224 */ /* 0x000fce00078e02ff */
.L_x_285:
[----:B------:R-:W-:Y:S05]  /*6980*/  BSYNC B1 ;  /* 0x0000000000017941 */ /* 0x000fea0003800000 */
.L_x_284:
[----:B------:R-:W-:Y:S01]  /*6990*/  @!P1 IMAD R149, R149, R153, R10 ;  /* 0x0000009995959224 */ /* 0x000fe200078e020a */
[----:B------:R-:W-:Y:S04]  /*69a0*/  BSSY B1, `(.L_x_286) ;  /* 0x0000006000017945 */ /* 0x000fe80003800000 */
[----:B------:R0:W-:Y:S01]  /*69b0*/  @!P1 STG.E.U8 desc[UR36][R4.64+0xf9], R149 ;  /* 0x0000f99504009986 */ /* 0x0001e2000c101124 */
[----:B------:R-:W-:Y:S05]  /*69c0*/  @P5 BRA `(.L_x_287) ;  /* 0x00000000000c5947 */ /* 0x000fea0003800000 */
[----:B------:R-:W0:Y:S02]  /*69d0*/  LDG.E.U8 R162, desc[UR36][R8.64+0xf8] ;  /* 0x0000f82408a27981 */ /* 0x000e24000c1e1100 */
[----:B0-----:R-:W-:-:S05]  /*69e0*/  PRMT R3, R162, 0x8880, RZ ;  /* 0x00008880a2037816 */ /* 0x001fca00000000ff */
[----:B------:R-:W-:-:S07]  /*69f0*/  IMAD R10, R3, R152, RZ ;  /* 0x00000098030a7224 */ /* 0x000fce00078e02ff */
.L_x_287:
[----:B------:R-:W-:Y:S05]  /*6a00*/  BSYNC B1 ;  /* 0x0000000000017941 */ /* 0x000fea0003800000 */
.L_x_286:
[----:B0-----:R-:W-:Y:S01]  /*6a10*/  @!P5 IMAD R3, R150, R153, R10 ;  /* 0x000000999603d224 */ /* 0x001fe200078e020a */
[----:B------:R-:W-:Y:S01]  /*6a20*/  ISETP.LT.OR P0, PT, R0, 0xfa, !P0 ;  /* 0x000000fa0000780c */ /* 0x000fe20004701670 */
[----:B------:R-:W-:Y:S03]  /*6a30*/  BSSY B1, `(.L_x_288) ;  /* 0x0000006000017945 */ /* 0x000fe60003800000 */
[----:B------:R0:W-:Y:S09]  /*6a40*/  @!P5 STG.E.U8 desc[UR36][R6.64+0xf8], R3 ;  /* 0x0000f8030600d986 */ /* 0x0001f2000c101124 */
[----:B------:R-:W-:Y:S05]  /*6a50*/  @P0 BRA `(.L_x_289) ;  /* 0x00000000000c0947 */ /* 0x000fea0003800000 */
[----:B------:R-:W0:Y:S02]  /*6a60*/  LDG.E.U8 R162, desc[UR36][R8.64+0xf9] ;  /* 0x0000f92408a27981 */ /* 0x000e24000c1e1100 */
[----:B0-----:R-:W-:-:S05]  /*6a70*/  PRMT R3, R162, 0x8880, RZ ;  /* 0x00008880a2037816 */ /* 0x001fca00000000ff */
[----:B------:R-:W-:-:S07]  /*6a80*/  IMAD R10, R3, R152, RZ ;  /* 0x00000098030a7224 */ /* 0x000fce00078e02ff */
.L_x_289:
[----:B------:R-:W-:Y:S05]  /*6a90*/  BSYNC B1 ;  /* 0x0000000000017941 */ /* 0x000fea0003800000 */
.L_x_288:
[----:B------:R-:W-:Y:S01]  /*6aa0*/  IMAD R151, R151, R153, R10 ;  /* 0x0000009997977224 */ /* 0x000fe200078e020a */
[----:B------:R-:W-:Y:S06]  /*6ab0*/  @P0 BRA `(.L_x_290) ;  /* 0x0000001800100947 */ /* 0x000fec0003800000 */
[----:B------:R0:W-:Y:S01]  /*6ac0*/  STG.E.U8 desc[UR36][R6.64+0xf9], R151 ;  /* 0x0000f99706007986 */ /* 0x0001e2000c101124 */
[----:B------:R-:W-:Y:S05]  /*6ad0*/  BRA `(.L_x_290) ;  /* 0x0000001800087947 */ /* 0x000fea0003800000 */
.L_x_33:
[C---:B------:R-:W-:Y:S02]  /*6ae0*/  ISETP.GE.AND P1, PT, R19.reuse, 0x1, PT ;  /* 0x000000011300780c */ /* 0x040fe40003f26270 */
[----:B------:R-:W-:Y:S02]  /*6af0*/  ISETP.GE.AND P0, PT, R19, 0x9, PT ;  /* 0x000000091300780c */ /* 0x000fe40003f06270 */
[C---:B------:R-:W-:Y:S02]  /*6b00*/  ISETP.LT.OR P4, PT, R0.reuse, 0x1, !P1 ;  /* 0x000000010000780c */ /* 0x040fe40004f81670 */
[C---:B------:R-:W-:Y:S02]  /*6b10*/  ISETP.LT.OR P3, PT, R0.reuse, 0x2, !P1 ;  /* 0x000000020000780c */ /* 0x040fe40004f61670 */
[C---:B------:R-:W-:Y:S02]  /*6b20*/  ISETP.LT.OR P2, PT, R0.reuse, 0x1, !P0 ;  /* 0x000000010000780c */ /* 0x040fe40004741670 */
[----:B------:R-:W-:-:S07]  /*6b30*/  ISETP.LT.OR P5, PT, R0, 0x2, !P0 ;  /* 0x000000020000780c */ /* 0x000fce00047a1670 */
[-C--:B------:R-:W-:Y:S02]  /*6b40*/  @!P4 IMAD R3, R24, R153.reuse, RZ ;  /* 0x000000991803c224 */ /* 0x080fe400078e02ff */
[-C--:B------:R-:W-:Y:S02]  /*6b50*/  @!P3 IMAD R25, R25, R153.reuse, RZ ;  /* 0x000000991919b224 */ /* 0x080fe400078e02ff */
[-C--:B------:R-:W-:Y:S01]  /*6b60*/  @!P2 IMAD R9, R26, R153.reuse, RZ ;  /* 0x000000991a09a224 */ /* 0x080fe200078e02ff */
[----:B------:R0:W-:Y:S01]  /*6b70*/  @!P4 STG.E.U8 desc[UR36][R4.64], R3 ;  /* 0x000000030400c986 */ /* 0x0001e2000c101124 */
[C---:B------:R-:W-:Y:S01]  /*6b80*/  ISETP.LT.OR P4, PT, R0.reuse, 0x9, !P1 ;  /* 0x000000090000780c */ /* 0x040fe20004f81670 */
[----:B------:R-:W-:Y:S02]  /*6b90*/  @!P5 IMAD R27, R27, R153, RZ ;  /* 0x000000991b1bd224 */ /* 0x000fe400078e02ff */
[----:B------:R-:W-:Y:S01]  /*6ba0*/  @!P3 STG.E.U8 desc[UR36][R4.64+0x1], R25 ;  /* 0x000001190400b986 */ /* 0x000fe2000c101124 */
[----:B------:R-:W-:-:S03]  /*6bb0*/  ISETP.LT.OR P3, PT, R0, 0xa, !P1 ;  /* 0x0000000a0000780c */ /* 0x000fc60004f61670 */
[----:B------:R1:W-:Y:S01]  /*6bc0*/  @!P2 STG.E.U8 desc[UR36][R6.64], R9 ;  /* 0x000000090600a986 */ /* 0x0003e2000c101124 */
[----:B------:R-:W-:-:S03]  /*6bd0*/  ISETP.LT.OR P2, PT, R0, 0x9, !P0 ;  /* 0x000000090000780c */ /* 0x000fc60004741670 */
[----:B------:R-:W-:Y:S01]  /*6be0*/  @!P5 STG.E.U8 desc[UR36][R6.64+0x1], R27 ;  /* 0x0000011b0600d986 */ /* 0x000fe2000c101124 */
[----:B------:R-:W-:Y:S01]  /*6bf0*/  ISETP.LT.OR P5, PT, R0, 0xa, !P0 ;  /* 0x0000000a0000780c */ /* 0x000fe200047a1670 */
[----:B------:R-:W-:-:S04]  /*6c00*/  @!P4 IMAD R11, R28, R153, RZ ;  /* 0x000000991c0bc224 */ /* 0x000fc800078e02ff */
[-C--:B------:R-:W-:Y:S01]  /*6c10*/  @!P3 IMAD R29, R29, R153.reuse, RZ ;  /* 0x000000991d1db224 */ /* 0x080fe200078e02ff */
[----:B------:R-:W-:Y:S01]  /*6c20*/  @!P4 STG.E.U8 desc[UR36][R4.64+0x8], R11 ;  /* 0x0000080b0400c986 */ /* 0x000fe2000c101124 */
[----:B------:R-:W-:Y:S02]  /*6c30*/  ISETP.LT.OR P4, PT, R0, 0x11, !P1 ;  /* 0x000000110000780c */ /* 0x000fe40004f81670 */
[-C--:B0-----:R-:W-:Y:S01]  /*6c40*/  @!P2 IMAD R3, R30, R153.reuse, RZ ;  /* 0x000000991e03a224 */ /* 0x081fe200078e02ff */
[----:B------:R-:W-:Y:S01]  /*6c50*/  @!P3 STG.E.U8 desc[UR36][R4.64+0x9], R29 ;  /* 0x0000091d0400b986 */ /* 0x000fe2000c101124 */
[C---:B------:R-:W-:Y:S02]  /*6c60*/  ISETP.LT.OR P3, PT, R0.reuse, 0x12, !P1 ;  /* 0x000000120000780c */ /* 0x040fe40004f61670 */
[----:B------:R-:W-:Y:S01]  /*6c70*/  @!P5 IMAD R31, R31, R153, RZ ;  /* 0x000000991f1fd224 */ /* 0x000fe200078e02ff */
[----:B------:R0:W-:Y:S01]  /*6c80*/  @!P2 STG.E.U8 desc[UR36][R6.64+0x8], R3 ;  /* 0x000008030600a986 */ /* 0x0001e2000c101124 */
[----:B------:R-:W-:-:S03]  /*6c90*/  ISETP.LT.OR P2, PT, R0, 0x11, !P0 ;  /* 0x000000110000780c */ /* 0x000fc60004741670 */
[----:B------:R-:W-:Y:S01]  /*6ca0*/  @!P5 STG.E.U8 desc[UR36][R6.64+0x9], R31 ;  /* 0x0000091f0600d986 */ /* 0x000fe2000c101124 */
[----:B------:R-:W-:Y:S01]  /*6cb0*/  ISETP.LT.OR P5, PT, R0, 0x12, !P0 ;  /* 0x000000120000780c */ /* 0x000fe200047a1670 */
[----:B-1----:R-:W-:-:S04]  /*6cc0*/  @!P4 IMAD R9, R32, R153, RZ ;  /* 0x000000992009c224 */ /* 0x002fc800078e02ff */
        /* <DEDUP_REMOVED lines=301> */
[----:B------:R1:W-:Y:S01]  /*7fa0*/  @!P4 STG.E.U8 desc[UR36][R4.64+0xd8], R11 ;  /* 0x0000d80b0400c986 */ /* 0x0003e2000c101124 */
        /* <DEDUP_REMOVED lines=13> */
[-C--:B-1----:R-:W-:Y:S01]  /*8080*/  @!P2 IMAD R11, R138, R153.reuse, RZ ;  /* 0x000000998a0ba224 */ /* 0x082fe200078e02ff */
[----:B------:R-:W-:Y:S01]  /*8090*/  @!P3 STG.E.U8 desc[UR36][R4.64+0xe1], R137 ;  /* 0x0000e1890400b986 */ /* 0x000fe2000c101124 */
[C---:B------:R-:W-:Y:S02]  /*80a0*/  ISETP.LT.OR P3, PT, R0.reuse, 0xea, !P1 ;  /* 0x000000ea0000780c */ /* 0x040fe40004f61670 */
[----:B------:R-:W-:Y:S01]  /*80b0*/  @!P5 IMAD R139, R139, R153, RZ ;  /* 0x000000998b8bd224 */ /* 0x000fe200078e02ff */
[----:B------:R1:W-:Y:S01]  /*80c0*/  @!P2 STG.E.U8 desc[UR36][R6.64+0xe0], R11 ;  /* 0x0000e00b0600a986 */ /* 0x0003e2000c101124 */
[----:B------:R-:W-:-:S03]  /*80d0*/  ISETP.LT.OR P2, PT, R0, 0xe9, !P0 ;  /* 0x000000e90000780c */ /* 0x000fc60004741670 */
[----:B------:R-:W-:Y:S01]  /*80e0*/  @!P5 STG.E.U8 desc[UR36][R6.64+0xe1], R139 ;  /* 0x0000e18b0600d986 */ /* 0x000fe2000c101124 */
[----:B------:R-:W-:Y:S01]  /*80f0*/  ISETP.LT.OR P5, PT, R0, 0xea, !P0 ;  /* 0x000000ea0000780c */ /* 0x000fe200047a1670 */
[----:B0-----:R-:W-:-:S04]  /*8100*/  @!P4 IMAD R3, R140, R153, RZ ;  /* 0x000000998c03c224 */ /* 0x001fc800078e02ff */
[-C--:B------:R-:W-:Y:S01]  /*8110*/  @!P3 IMAD R141, R141, R153.reuse, RZ ;  /* 0x000000998d8db224 */ /* 0x080fe200078e02ff */
[----:B------:R0:W-:Y:S01]  /*8120*/  @!P4 STG.E.U8 desc[UR36][R4.64+0xe8], R3 ;  /* 0x0000e8030400c986 */ /* 0x0001e2000c101124 */
[----:B------:R-:W-:Y:S02]  /*8130*/  ISETP.LT.OR P4, PT, R0, 0xf2, !P1 ;  /* 0x000000f20000780c */ /* 0x000fe40004f81670 */
[-C--:B--2---:R-:W-:Y:S01]  /*8140*/  @!P2 IMAD R9, R142, R153.reuse, RZ ;  /* 0x000000998e09a224 */ /* 0x084fe200078e02ff */
[----:B------:R-:W-:Y:S01]  /*8150*/  @!P3 STG.E.U8 desc[UR36][R4.64+0xe9], R141 ;  /* 0x0000e98d0400b986 */ /* 0x000fe2000c101124 */
[C---:B------:R-:W-:Y:S02]  /*8160*/  ISETP.LT.OR P3, PT, R0.reuse, 0xf1, !P1 ;  /* 0x000000f10000780c */ /* 0x040fe40004f61670 */
[----:B------:R-:W-:Y:S01]  /*8170*/  @!P5 IMAD R143, R143, R153, RZ ;  /* 0x000000998f8fd224 */ /* 0x000fe200078e02ff */
[----:B------:R-:W-:Y:S01]  /*8180*/  @!P2 STG.E.U8 desc[UR36][R6.64+0xe8], R9 ;  /* 0x0000e8090600a986 */ /* 0x000fe2000c101124 */
[----:B------:R-:W-:-:S03]  /*8190*/  ISETP.LT.OR P2, PT, R0, 0xf1, !P0 ;  /* 0x000000f10000780c */ /* 0x000fc60004741670 */
[----:B------:R-:W-:Y:S01]  /*81a0*/  @!P5 STG.E.U8 desc[UR36][R6.64+0xe9], R143 ;  /* 0x0000e98f0600d986 */ /* 0x000fe2000c101124 */
[----:B------:R-:W-:Y:S01]  /*81b0*/  ISETP.LT.OR P5, PT, R0, 0xf9, !P0 ;  /* 0x000000f90000780c */ /* 0x000fe200047a1670 */
[----:B------:R-:W-:-:S04]  /*81c0*/  @!P4 IMAD R145, R145, R153, RZ ;  /* 0x000000999191c224 */ /* 0x000fc800078e02ff */
[-C--:B-1----:R-:W-:Y:S01]  /*81d0*/  @!P3 IMAD R11, R144, R153.reuse, RZ ;  /* 0x00000099900bb224 */ /* 0x082fe200078e02ff */
[----:B------:R-:W-:Y:S01]  /*81e0*/  @!P4 STG.E.U8 desc[UR36][R4.64+0xf1], R145 ;  /* 0x0000f1910400c986 */ /* 0x000fe2000c101124 */
[C---:B------:R-:W-:Y:S02]  /*81f0*/  ISETP.LT.OR P4, PT, R0.reuse, 0xf2, !P0 ;  /* 0x000000f20000780c */ /* 0x040fe40004781670 */
[C---:B------:R-:W-:Y:S01]  /*8200*/  ISETP.LT.OR P0, PT, R0.reuse, 0xfa, !P0 ;  /* 0x000000fa0000780c */ /* 0x040fe20004701670 */
[----:B------:R1:W-:Y:S01]  /*8210*/  @!P3 STG.E.U8 desc[UR36][R4.64+0xf0], R11 ;  /* 0x0000f00b0400b986 */ /* 0x0003e2000c101124 */
[----:B------:R-:W-:Y:S01]  /*8220*/  ISETP.LT.OR P3, PT, R0, 0xf9, !P1 ;  /* 0x000000f90000780c */ /* 0x000fe20004f61670 */
[----:B0-----:R-:W-:Y:S01]  /*8230*/  @!P2 IMAD R3, R146, R153, RZ ;  /* 0x000000999203a224 */ /* 0x001fe200078e02ff */
[----:B------:R-:W-:-:S04]  /*8240*/  ISETP.LT.OR P1, PT, R0, 0xfa, !P1 ;  /* 0x000000fa0000780c */ /* 0x000fc80004f21670 */
[----:B------:R0:W-:Y:S03]  /*8250*/  @!P2 STG.E.U8 desc[UR36][R6.64+0xf0], R3 ;  /* 0x0000f0030600a986 */ /* 0x0001e6000c101124 */
[-C--:B------:R-:W-:Y:S02]  /*8260*/  @!P4 IMAD R147, R147, R153.reuse, RZ ;  /* 0x000000999393c224 */ /* 0x080fe400078e02ff */
[-C--:B-1----:R-:W-:Y:S02]  /*8270*/  @!P5 IMAD R11, R150, R153.reuse, RZ ;  /* 0x00000099960bd224 */ /* 0x082fe400078e02ff */
[-C--:B------:R-:W-:Y:S01]  /*8280*/  @!P3 IMAD R9, R148, R153.reuse, RZ ;  /* 0x000000999409b224 */ /* 0x080fe200078e02ff */
[----:B------:R0:W-:Y:S01]  /*8290*/  @!P4 STG.E.U8 desc[UR36][R6.64+0xf1], R147 ;  /* 0x0000f1930600c986 */ /* 0x0001e2000c101124 */
[-C--:B------:R-:W-:Y:S02]  /*82a0*/  @!P1 IMAD R149, R149, R153.reuse, RZ ;  /* 0x0000009995959224 */ /* 0x080fe400078e02ff */
[----:B------:R-:W-:Y:S01]  /*82b0*/  @!P0 IMAD R151, R151, R153, RZ ;  /* 0x0000009997978224 */ /* 0x000fe200078e02ff */
[----:B------:R0:W-:Y:S04]  /*82c0*/  @!P3 STG.E.U8 desc[UR36][R4.64+0xf8], R9 ;  /* 0x0000f8090400b986 */ /* 0x0001e8000c101124 */
[----:B------:R0:W-:Y:S04]  /*82d0*/  @!P1 STG.E.U8 desc[UR36][R4.64+0xf9], R149 ;  /* 0x0000f99504009986 */ /* 0x0001e8000c101124 */
[----:B------:R0:W-:Y:S04]  /*82e0*/  @!P5 STG.E.U8 desc[UR36][R6.64+0xf8], R11 ;  /* 0x0000f80b0600d986 */ /* 0x0001e8000c101124 */
[----:B------:R0:W-:Y:S02]  /*82f0*/  @!P0 STG.E.U8 desc[UR36][R6.64+0xf9], R151 ;  /* 0x0000f99706008986 */ /* 0x0001e4000c101124 */
.L_x_290:
[----:B------:R-:W-:Y:S05]  /*8300*/  BSYNC B0 ;  /* 0x0000000000007941 */ /* 0x000fea0003800000 */
.L_x_32:
[----:B0-----:R-:W2:Y:S01]  /*8310*/  LDL.64 R2, [R1] ;  /* 0x0000000001027983 */ /* 0x001ea20000100a00 */
[----:B------:R-:W-:Y:S01]  /*8320*/  ULDC.64 UR4, c[0x0][0x650] ;  /* 0x0001940000047ab9 */ /* 0x000fe20000000a00 */
[----:B------:R0:W-:Y:S01]  /*8330*/  SYNCS.ARRIVE.TRANS64.A1T0 RZ, [R160+UR45], RZ ;  /* 0x000000ffa0ff79a7 */ /* 0x0001e2000810002d */
[----:B------:R-:W-:Y:S01]  /*8340*/  PRMT R0, RZ, 0x7610, R0 ;  /* 0x00007610ff007816 */ /* 0x000fe20000000000 */
[----:B------:R-:W-:Y:S02]  /*8350*/  IMAD.MOV.U32 R19, RZ, RZ, -0x1 ;  /* 0xffffffffff137424 */ /* 0x000fe400078e00ff */
[----:B------:R-:W-:Y:S01]  /*8360*/  IMAD.MOV.U32 R22, RZ, RZ, -0x1 ;  /* 0xffffffffff167424 */ /* 0x000fe200078e00ff */
[----:B--2---:R-:W-:-:S04]  /*8370*/  LEA R18, P0, R2, R18, 0x1 ;  /* 0x0000001202127211 */ /* 0x004fc800078008ff */
[----:B------:R-:W-:Y:S01]  /*8380*/  LEA.HI.X R17, R2, R17, R23, 0x1, P0 ;  /* 0x0000001102117211 */ /* 0x000fe200000f0c17 */
[----:B------:R-:W-:Y:S01]  /*8390*/  IMAD.MOV.U32 R2, RZ, RZ, -0x1 ;  /* 0xffffffffff027424 */ /* 0x000fe200078e00ff */
[----:B------:R-:W-:-:S04]  /*83a0*/  ISETP.GE.U32.AND P0, PT, R18, UR4, PT ;  /* 0x0000000412007c0c */ /* 0x000fc8000bf06070 */
[----:B------:R-:W-:-:S13]  /*83b0*/  ISETP.GE.U32.AND.EX P0, PT, R17, UR5, PT, P0 ;  /* 0x0000000511007c0c */ /* 0x000fda000bf06100 */
[----:B0-----:R-:W-:Y:S05]  /*83c0*/  @P0 BRA `(.L_x_291) ;  /* 0x0000000400700947 */ /* 0x001fea0003800000 */
[----:B------:R-:W0:Y:S01]  /*83d0*/  S2R R10, SR_CTAID.X ;  /* 0x00000000000a7919 */ /* 0x000e220000002500 */
[----:B------:R-:W2:Y:S01]  /*83e0*/  LDC.64 R8, c[0x0][0x628] ;  /* 0x00018a00ff087b82 */ /* 0x000ea20000000a00 */
[----:B------:R-:W-:Y:S01]  /*83f0*/  ULDC UR4, c[0x0][0x150] ;  /* 0x0000540000047ab9 */ /* 0x000fe20000000800 */
[----:B---3--:R-:W-:Y:S01]  /*8400*/  IMAD.MOV.U32 R6, RZ, RZ, R18 ;  /* 0x000000ffff067224 */ /* 0x008fe200078e0012 */
[----:B------:R-:W3:Y:S01]  /*8410*/  S2R R20, SR_CTAID.Y ;  /* 0x0000000000147919 */ /* 0x000ee20000002600 */
[----:B------:R-:W-:-:S04]  /*8420*/  IMAD.MOV.U32 R7, RZ, RZ, R17 ;  /* 0x000000ffff077224 */ /* 0x000fc800078e0011 */
[----:B------:R-:W1:Y:S08]  /*8430*/  LDC R15, c[0x0][0x144] ;  /* 0x00005100ff0f7b82 */ /* 0x000e700000000800 */
[----:B------:R-:W1:Y:S08]  /*8440*/  LDC R0, c[0x0][0x630] ;  /* 0x00018c00ff007b82 */ /* 0x000e700000000800 */
[----:B------:R-:W1:Y:S01]  /*8450*/  LDC.64 R12, c[0x0][0x620] ;  /* 0x00018800ff0c7b82 */ /* 0x000e620000000a00 */
[----:B--2---:R-:W-:-:S04]  /*8460*/  ISETP.NE.U32.AND P0, PT, R8, RZ, PT ;  /* 0x000000ff0800720c */ /* 0x004fc80003f05070 */
[----:B------:R-:W-:Y:S02]  /*8470*/  ISETP.NE.AND.EX P0, PT, R9, RZ, PT, P0 ;  /* 0x000000ff0900720c */ /* 0x000fe40003f05300 */
[----:B0-----:R-:W-:-:S05]  /*8480*/  I2FP.F32.U32 R2, R10 ;  /* 0x0000000a00027245 */ /* 0x001fca0000201000 */
[----:B------:R-:W-:-:S04]  /*8490*/  FMUL R2, R2, UR4 ;  /* 0x0000000402027c20 */ /* 0x000fc80008400000 */
[----:B------:R0:W2:Y:S02]  /*84a0*/  F2I.U32.TRUNC.NTZ R14, R2 ;  /* 0x00000002000e7305 */ /* 0x0000a4000020f000 */
[----:B---3--:R-:W-:Y:S05]  /*84b0*/  @!P0 BRA `(.L_x_292) ;  /* 0x0000000000288947 */ /* 0x008fea0003800000 */
[----:B------:R-:W3:Y:S02]  /*84c0*/  LDC R3, c[0x0][0x634] ;  /* 0x00018d00ff037b82 */ /* 0x000ee40000000800 */
[----:B---3--:R-:W-:-:S05]  /*84d0*/  IADD3 R7, P0, R18, R3, RZ ;  /* 0x0000000312077210 */ /* 0x008fca0007f1e0ff */
[----:B-1----:R-:W-:-:S04]  /*84e0*/  IMAD.X R11, RZ, RZ, R17, P0 ;  /* 0x000000ffff0b7224 */ /* 0x002fc800000e0611 */
[----:B0-----:R-:W-:-:S04]  /*84f0*/  IMAD.WIDE.U32 R2, R11, R8, RZ ;  /* 0x000000080b027225 */ /* 0x001fc800078e00ff */
[----:B----4-:R-:W-:-:S04]  /*8500*/  IMAD.WIDE.U32 R4, P0, R7, R9, R2 ;  /* 0x0000000907047225 */ /* 0x010fc80007800002 */
[----:B------:R-:W-:-:S04]  /*8510*/  IMAD.WIDE.U32 R2, R7, R8, RZ ;  /* 0x0000000807027225 */ /* 0x000fc800078e00ff */
[----:B------:R-:W-:Y:S01]  /*8520*/  IMAD.X R7, RZ, RZ, RZ, P0 ;  /* 0x000000ffff077224 */ /* 0x000fe200000e06ff */
[----:B------:R-:W-:Y:S01]  /*8530*/  IADD3 RZ, P0, R3, R4, RZ ;  /* 0x0000000403ff7210 */ /* 0x000fe20007f1e0ff */
[----:B------:R-:W-:-:S04]  /*8540*/  IMAD.MOV.U32 R6, RZ, RZ, R5 ;  /* 0x000000ffff067224 */ /* 0x000fc800078e0005 */
[----:B------:R-:W-:-:S08]  /*8550*/  IMAD.WIDE.U32.X R6, R11, R9, R6, P0 ;  /* 0x000000090b067225 */ /* 0x000fd000000e0406 */
.L_x_292:
[----:B------:R-:W3:Y:S01]  /*8560*/  LDC.64 R26, c[0x0][0x640] ;  /* 0x00019000ff1a7b82 */ /* 0x000ee20000000a00 */
[-C--:B-1----:R-:W-:Y:S01]  /*8570*/  SHF.R.U64 R11, R6, R0.reuse, R7 ;  /* 0x00000000060b7219 */ /* 0x082fe20000001207 */
[----:B------:R-:W-:Y:S01]  /*8580*/  IMAD.MOV.U32 R19, RZ, RZ, R17 ;  /* 0x000000ffff137224 */ /* 0x000fe200078e0011 */
[----:B------:R-:W-:Y:S01]  /*8590*/  SHF.R.U32.HI R0, RZ, R0, R7 ;  /* 0x00000000ff007219 */ /* 0x000fe20000011607 */
[----:B--2---:R-:W-:Y:S01]  /*85a0*/  IMAD.MOV R14, RZ, RZ, -R14 ;  /* 0x000000ffff0e7224 */ /* 0x004fe200078e0a0e */
[----:B----4-:R-:W-:Y:S01]  /*85b0*/  IADD3 R5, P0, RZ, -R11, RZ ;  /* 0x8000000bff057210 */ /* 0x010fe20007f1e0ff */
[----:B------:R-:W-:Y:S01]  /*85c0*/  ULDC UR4, c[0x0][0x154] ;  /* 0x0000550000047ab9 */ /* 0x000fe20000000800 */
[----:B------:R-:W-:Y:S01]  /*85d0*/  IMAD.MOV.U32 R7, RZ, RZ, 0x1 ;  /* 0x00000001ff077424 */ /* 0x000fe200078e00ff */
[----:B------:R-:W1:Y:S01]  /*85e0*/  LDC R4, c[0x0][0x618] ;  /* 0x00018600ff047b82 */ /* 0x000e620000000800 */
[----:B------:R-:W-:Y:S02]  /*85f0*/  IMAD R22, R15, R14, R10 ;  /* 0x0000000e0f167224 */ /* 0x000fe400078e020a */
[----:B------:R-:W-:-:S04]  /*8600*/  IMAD.X R3, RZ, RZ, ~R0, P0 ;  /* 0x000000ffff037224 */ /* 0x000fc800000e0e00 */
[-C--:B------:R-:W-:Y:S01]  /*8610*/  IMAD R0, R3, R12.reuse, RZ ;  /* 0x0000000c03007224 */ /* 0x080fe200078e02ff */
[----:B------:R-:W2:Y:S01]  /*8620*/  LDC R6, c[0x0][0x608] ;  /* 0x00018200ff067b82 */ /* 0x000ea20000000800 */
[----:B0-----:R-:W-:-:S04]  /*8630*/  IMAD.WIDE.U32 R2, R5, R12, R18 ;  /* 0x0000000c05027225 */ /* 0x001fc800078e0012 */
[----:B------:R-:W-:Y:S01]  /*8640*/  IMAD R5, R5, R13, R0 ;  /* 0x0000000d05057224 */ /* 0x000fe200078e0200 */
[----:B------:R-:W-:Y:S02]  /*8650*/  I2FP.F32.U32 R0, R20 ;  /* 0x0000001400007245 */ /* 0x000fe40000201000 */
[----:B------:R-:W0:Y:S01]  /*8660*/  LDC R24, c[0x0][0x658] ;  /* 0x00019600ff187b82 */ /* 0x000e220000000800 */
[----:B------:R-:W-:Y:S01]  /*8670*/  IMAD.IADD R3, R3, 0x1, R5 ;  /* 0x0000000103037824 */ /* 0x000fe200078e0205 */
[----:B---3--:R-:W-:Y:S01]  /*8680*/  ISETP.NE.U32.AND P0, PT, R26, RZ, PT ;  /* 0x000000ff1a00720c */ /* 0x008fe20003f05070 */
[----:B------:R-:W-:Y:S01]  /*8690*/  FMUL R0, R0, UR4 ;  /* 0x0000000400007c20 */ /* 0x000fe20008400000 */
[----:B------:R-:W-:Y:S02]  /*86a0*/  IMAD.MOV.U32 R5, RZ, RZ, -0x1 ;  /* 0xffffffffff057424 */ /* 0x000fe400078e00ff */
[----:B------:R-:W-:Y:S01]  /*86b0*/  ISETP.NE.AND.EX P0, PT, R27, RZ, PT, P0 ;  /* 0x000000ff1b00720c */ /* 0x000fe20003f05300 */
[----:B------:R3:W4:Y:S01]  /*86c0*/  F2I.U32.TRUNC.NTZ R12, R0 ;  /* 0x00000000000c7305 */ /* 0x000722000020f000 */
[----:B------:R-:W3:Y:S01]  /*86d0*/  LDC R15, c[0x0][0x148] ;  /* 0x00005200ff0f7b82 */ /* 0x000ee20000000800 */
[----:B-1----:R-:W-:-:S02]  /*86e0*/  SHF.R.U64 R10, R2, R4, R3 ;  /* 0x00000004020a7219 */ /* 0x002fc40000001203 */
[----:B------:R-:W-:-:S05]  /*86f0*/  SHF.R.U32.HI R3, RZ, R4, R3 ;  /* 0x00000004ff037219 */ /* 0x000fca0000011603 */
[----:B------:R-:W1:Y:S01]  /*8700*/  LDC R14, c[0x0][0x600] ;  /* 0x00018000ff0e7b82 */ /* 0x000e620000000800 */
[-CC-:B--2---:R-:W-:Y:S02]  /*8710*/  SHF.R.U64 R8, R10, R6.reuse, R3.reuse ;  /* 0x000000060a087219 */ /* 0x184fe40000001203 */
[----:B------:R-:W-:-:S05]  /*8720*/  SHF.R.U32.HI R3, RZ, R6, R3 ;  /* 0x00000006ff037219 */ /* 0x000fca0000011603 */
[----:B------:R-:W2:Y:S01]  /*8730*/  LDC R21, c[0x0][0x648] ;  /* 0x00019200ff157b82 */ /* 0x000ea20000000800 */
[-CC-:B0-----:R-:W-:Y:S02]  /*8740*/  SHF.R.U64 R13, R8, R24.reuse, R3.reuse ;  /* 0x00000018080d7219 */ /* 0x181fe40000001203 */
[-C--:B------:R-:W-:Y:S02]  /*8750*/  SHF.L.U32 R5, R5, R24.reuse, RZ ;  /* 0x0000001805057219 */ /* 0x080fe400000006ff */
[-C--:B------:R-:W-:Y:S01]  /*8760*/  SHF.R.U32.HI R3, RZ, R24.reuse, R3 ;  /* 0x00000018ff037219 */ /* 0x080fe20000011603 */
[----:B------:R-:W-:Y:S01]  /*8770*/  IMAD.MOV.U32 R2, RZ, RZ, R13 ;  /* 0x000000ffff027224 */ /* 0x000fe200078e000d */
[----:B------:R-:W-:Y:S01]  /*8780*/  SHF.L.U32 R24, R7, R24, RZ ;  /* 0x0000001807187219 */ /* 0x000fe200000006ff */
[----:B------:R-:W0:Y:S01]  /*8790*/  LDC R25, c[0x0][0x638] ;  /* 0x00018e00ff197b82 */ /* 0x000e220000000800 */
[----:B------:R-:W-:-:S07]  /*87a0*/  LOP3.LUT R19, RZ, R5, RZ, 0x33, !PT ;  /* 0x00000005ff137212 */ /* 0x000fce00078e33ff */
[----:B------:R-:W0:Y:S01]  /*87b0*/  LDC R28, c[0x0][0x610] ;  /* 0x00018400ff1c7b82 */ /* 0x000e220000000800 */
[----:B----4-:R-:W-:Y:S05]  /*87c0*/  @!P0 BRA `(.L_x_293) ;  /* 0x0000000000288947 */ /* 0x010fea0003800000 */
[----:B---3--:R-:W3:Y:S02]  /*87d0*/  LDC R0, c[0x0][0x64c] ;  /* 0x00019300ff007b82 */ /* 0x008ee40000000800 */
[----:B---3--:R-:W-:-:S05]  /*87e0*/  IADD3 R7, P0, R13, R0, RZ ;  /* 0x000000000d077210 */ /* 0x008fca0007f1e0ff */
        /* <DEDUP_REMOVED lines=8> */
.L_x_293:
[----:B------:R-:W4:Y:S01]  /*8870*/  LDC R4, c[0x0][0x65c] ;  /* 0x00019700ff047b82 */ /* 0x000f220000000800 */
[----:B--23--:R-:W-:Y:S01]  /*8880*/  SHF.R.U64 R0, R2, R21, R3 ;  /* 0x0000001502007219 */ /* 0x00cfe20000001203 */
[----:B-1----:R-:W-:Y:S01]  /*8890*/  VIADD R3, R14, 0xffffffff ;  /* 0xffffffff0e037836 */ /* 0x002fe20000000000 */
[----:B------:R-:W-:Y:S01]  /*88a0*/  LOP3.LUT R19, R8, R19, RZ, 0xc0, !PT ;  /* 0x0000001308137212 */ /* 0x000fe200078ec0ff */
[----:B------:R-:W-:Y:S02]  /*88b0*/  IMAD.MOV R12, RZ, RZ, -R12 ;  /* 0x000000ffff0c7224 */ /* 0x000fe400078e0a0c */
[----:B------:R-:W-:Y:S01]  /*88c0*/  IMAD.MOV R2, RZ, RZ, -R0 ;  /* 0x000000ffff027224 */ /* 0x000fe200078e0a00 */
[----:B------:R-:W-:Y:S01]  /*88d0*/  LOP3.LUT R3, R10, R3, RZ, 0xc0, !PT ;  /* 0x000000030a037212 */ /* 0x000fe200078ec0ff */
[----:B------:R-:W-:Y:S02]  /*88e0*/  IMAD R19, R24, R0, R19 ;  /* 0x0000000018137224 */ /* 0x000fe400078e0213 */
[----:B0-----:R-:W-:-:S04]  /*88f0*/  IMAD R0, R2, R25, R13 ;  /* 0x0000001902007224 */ /* 0x001fc800078e020d */
[----:B------:R-:W-:Y:S01]  /*8900*/  IMAD R2, R0, R14, R3 ;  /* 0x0000000e00027224 */ /* 0x000fe200078e0203 */
[----:B----4-:R-:W-:Y:S01]  /*8910*/  ISETP.NE.AND P0, PT, R4, 0x1, PT ;  /* 0x000000010400780c */ /* 0x010fe20003f05270 */
[----:B------:R-:W-:-:S05]  /*8920*/  IMAD.MOV.U32 R4, RZ, RZ, 0x1 ;  /* 0x00000001ff047424 */ /* 0x000fca00078e00ff */
[----:B------:R-:W-:-:S07]  /*8930*/  PRMT R0, R4, 0x7610, R0 ;  /* 0x0000761004007816 */ /* 0x000fce0000000000 */
[----:B------:R-:W-:-:S04]  /*8940*/  @P0 IMAD R22, R15, R12, R20 ;  /* 0x0000000c0f160224 */ /* 0x000fc800078e0214 */
[----:B------:R-:W-:-:S05]  /*8950*/  IMAD R19, R19, R28, R22 ;  /* 0x0000001c13137224 */ /* 0x000fca00078e0216 */
[----:B------:R-:W-:Y:S02]  /*8960*/  SEL R22, R2, R19, !P0 ;  /* 0x0000001302167207 */ /* 0x000fe40004000000 */
[----:B------:R-:W-:Y:S01]  /*8970*/  SEL R19, R19, R2, !P0 ;  /* 0x0000000213137207 */ /* 0x000fe20004000000 */
[----:B------:R-:W-:-:S07]  /*8980*/  IMAD.MOV.U32 R2, RZ, RZ, R11 ;  /* 0x000000ffff027224 */ /* 0x000fce00078e000b */
.L_x_291:
[----:B------:R-:W-:Y:S02]  /*8990*/  LOP3.LUT P0, RZ, R0, 0xff, RZ, 0xc0, !PT ;  /* 0x000000ff00ff7812 */ /* 0x000fe4000780c0ff */
[----:B------:R-:W-:-:S11]  /*89a0*/  LOP3.LUT R163, R163, 0x1, RZ, 0x3c, !PT ;  /* 0x00000001a3a37812 */ /* 0x000fd600078e3cff */
[----:B------:R-:W-:Y:S05]  /*89b0*/  @P0 BRA `(.L_x_294) ;  /* 0xffffff8800a00947 */ /* 0x000fea000383ffff */
[----:B------:R-:W-:Y:S05]  /*89c0*/  EXIT ;  /* 0x000000000000794d */ /* 0x000fea0003800000 */
.L_x_13:
[----:B------:R-:W-:-:S08]  /*89d0*/  ISETP.NE.AND P0, PT, R0, RZ, PT ;  /* 0x000000ff0000720c */ /* 0x000fd00003f05270 */
[----:B0-----:R-:W0:-:S00]  /*89e0*/  USETMAXREG.DEALLOC.CTAPOOL 0x28 ;  /* 0x00000028000079c8 */ /* 0x001e0000080e0500 */
[----:B------:R-:W-:Y:S05]  /*89f0*/  @P0 EXIT ;  /* 0x000000000000094d */ /* 0x000fea0003800000 */
[----:B0-----:R-:W-:Y:S01]  /*8a00*/  LOP3.LUT P0, RZ, R8, 0xff, RZ, 0xc0, !PT ;  /* 0x000000ff08ff7812 */ /* 0x001fe2000780c0ff */
[----:B------:R-:W-:Y:S02]  /*8a10*/  IMAD.MOV.U32 R0, RZ, RZ, 0x1 ;  /* 0x00000001ff007424 */ /* 0x000fe400078e00ff */
[----:B------:R-:W-:-:S10]  /*8a20*/  IMAD.MOV.U32 R7, RZ, RZ, RZ ;  /* 0x000000ffff077224 */ /* 0x000fd400078e00ff */
[----:B------:R-:W-:Y:S05]  /*8a30*/  @!P0 BRA `(.L_x_295) ;  /* 0x0000000c001c8947 */ /* 0x000fea0003800000 */
[----:B------:R-:W-:Y:S01]  /*8a40*/  LOP3.LUT P0, RZ, R4, 0x1f, RZ, 0xc0, !PT ;  /* 0x0000001f04ff7812 */ /* 0x000fe2000780c0ff */
[----:B------:R-:W-:Y:S01]  /*8a50*/  ULDC UR5, c[0x0][0x658] ;  /* 0x0001960000057ab9 */ /* 0x000fe20000000800 */
[----:B------:R-:W-:Y:S01]  /*8a60*/  UMOV UR6, 0xffffffff ;  /* 0xffffffff00067882 */ /* 0x000fe20000000000 */
[----:B------:R-:W-:Y:S01]  /*8a70*/  BSSY B0, `(.L_x_295) ;  /* 0x00000c3000007945 */ /* 0x000fe20003800000 */
[----:B------:R-:W-:Y:S01]  /*8a80*/  USHF.L.U32 UR6, UR6, UR5, URZ ;  /* 0x0000000506067299 */ /* 0x000fe2000800063f */
[C---:B------:R-:W-:Y:S01]  /*8a90*/  ISETP.NE.AND P2, PT, R3.reuse, RZ, PT ;  /* 0x000000ff0300720c */ /* 0x040fe20003f45270 */
[----:B------:R-:W-:Y:S01]  /*8aa0*/  IMAD.MOV.U32 R8, RZ, RZ, 0x1 ;  /* 0x00000001ff087424 */ /* 0x000fe200078e00ff */
[----:B------:R-:W-:Y:S01]  /*8ab0*/  ISETP.NE.OR P0, PT, R3, RZ, !P0 ;  /* 0x000000ff0300720c */ /* 0x000fe20004705670 */
[----:B------:R-:W-:Y:S01]  /*8ac0*/  IMAD.MOV.U32 R0, RZ, RZ, 0x1 ;  /* 0x00000001ff007424 */ /* 0x000fe200078e00ff */
[----:B------:R-:W-:Y:S01]  /*8ad0*/  LOP3.LUT R6, R16, 0x2, RZ, 0xfc, !PT ;  /* 0x0000000210067812 */ /* 0x000fe200078efcff */
[----:B------:R-:W-:Y:S01]  /*8ae0*/  IMAD.MOV.U32 R7, RZ, RZ, RZ ;  /* 0x000000ffff077224 */ /* 0x000fe200078e00ff */
[----:B------:R-:W-:Y:S01]  /*8af0*/  ULDC UR4, c[0x0][0x600] ;  /* 0x0001800000047ab9 */ /* 0x000fe20000000800 */
[----:B------:R-:W-:Y:S01]  /*8b00*/  UMOV UR7, 0x1 ;  /* 0x0000000100077882 */ /* 0x000fe20000000000 */
[----:B------:R-:W-:-:S02]  /*8b10*/  UIADD3 UR19, UR40, 0x1, URZ ;  /* 0x0000000128137890 */ /* 0x000fc4000fffe03f */
[----:B------:R-:W-:Y:S02]  /*8b20*/  UIADD3 UR15, UR4, -0x1, URZ ;  /* 0xffffffff040f7890 */ /* 0x000fe4000fffe03f */
[----:B------:R-:W-:Y:S02]  /*8b30*/  USHF.L.U32 UR17, UR7, UR5, URZ ;  /* 0x0000000507117299 */ /* 0x000fe4000800063f */
[----:B------:R-:W-:Y:S01]  /*8b40*/  ULOP3.LUT UR16, URZ, UR6, URZ, 0x33, !UPT ;  /* 0x000000063f107292 */ /* 0x000fe2000f8e333f */
[----:B------:R-:W-:-:S11]  /*8b50*/  ULDC.64 UR20, c[0x0][0x198] ;  /* 0x0000660000147ab9 */ /* 0x000fd60000000a00 */
.L_x_307:
[----:B------:R-:W-:-:S03]  /*8b60*/  UMOV UR4, 0xffffffff ;  /* 0xffffffff00047882 */ /* 0x000fc60000000000 */
[----:B------:R-:W-:Y:S05]  /*8b70*/  BRA.DIV UR4, `(.L_x_296) ;  /* 0x0000001204047947 */ /* 0x000fea000b800000 */
[----:B------:R-:W-:-:S13]  /*8b80*/  ELECT P6, URZ, PT ;  /* 0x00000000003f782f */ /* 0x000fda00038c0000 */
.L_x_321:
[----:B------:R-:W0:Y:S01]  /*8b90*/  LDC R3, c[0x0][0x28c] ;  /* 0x0000a300ff037b82 */ /* 0x000e220000000800 */
[----:B------:R-:W-:Y:S01]  /*8ba0*/  BSSY B1, `(.L_x_297) ;  /* 0x0000037000017945 */ /* 0x000fe20003800000 */
[----:B0-----:R-:W-:-:S13]  /*8bb0*/  ISETP.LT.OR P6, PT, R3, 0x1, !P6 ;  /* 0x000000010300780c */ /* 0x001fda00077c1670 */
[----:B------:R-:W-:Y:S05]  /*8bc0*/  @P6 BRA `(.L_x_298) ;  /* 0x0000000000d06947 */ /* 0x000fea0003800000 */
[----:B------:R-:W-:Y:S02]  /*8bd0*/  IMAD.SHL.U32 R22, R22, 0x100, RZ ;  /* 0x0000010016167824 */ /* 0x000fe400078e00ff */
[----:B------:R-:W-:Y:S02]  /*8be0*/  IMAD.SHL.U32 R19, R19, 0x40, RZ ;  /* 0x0000004013137824 */ /* 0x000fe400078e00ff */
[----:B------:R-:W-:Y:S02]  /*8bf0*/  IMAD.MOV.U32 R12, RZ, RZ, RZ ;  /* 0x000000ffff0c7224 */ /* 0x000fe400078e00ff */
[----:B------:R-:W-:Y:S02]  /*8c00*/  IMAD.U32 R13, RZ, RZ, UR19 ;  /* 0x00000013ff0d7e24 */ /* 0x000fe4000f8e00ff */
[----:B------:R-:W-:Y:S02]  /*8c10*/  IMAD.MOV.U32 R3, RZ, RZ, R0 ;  /* 0x000000ffff037224 */ /* 0x000fe400078e0000 */
[----:B------:R-:W-:-:S07]  /*8c20*/  IMAD.MOV.U32 R4, RZ, RZ, R7 ;  /* 0x000000ffff047224 */ /* 0x000fce00078e0007 */
.L_x_302:
[----:B------:R-:W0:Y:S01]  /*8c30*/  S2R R10, SR_CgaCtaId ;  /* 0x00000000000a7919 */ /* 0x000e220000008800 */
[----:B------:R-:W-:Y:S01]  /*8c40*/  MOV R5, 0x400 ;  /* 0x0000040000057802 */ /* 0x000fe20000000f00 */
[----:B------:R-:W1:Y:S03]  /*8c50*/  @!P2 LDC R9, c[0x0][0x500] ;  /* 0x00014000ff09ab82 */ /* 0x000e660000000800 */
[----:B0-----:R-:W-:Y:S02]  /*8c60*/  LEA R11, R10, R5, 0x18 ;  /* 0x000000050a0b7211 */ /* 0x001fe400078ec0ff */
[----:B------:R-:W-:-:S03]  /*8c70*/  SHF.L.U32 R5, R3, 0x1f, RZ ;  /* 0x0000001f03057819 */ /* 0x000fc600000006ff */
[----:B------:R-:W-:-:S04]  /*8c80*/  IMAD R10, R4, 0x8, R11 ;  /* 0x00000008040a7824 */ /* 0x000fc800078e020b */
[----:B------:R-:W0:Y:S02]  /*8c90*/  SYNCS.PHASECHK.TRANS64.TRYWAIT P1, [R10+URZ+0x28], R5 ;  /* 0x000028050a0075a7 */ /* 0x000e24000802017f */
[----:B01----:R-:W-:Y:S05]  /*8ca0*/  @!P1 BRA `(.L_x_299) ;  /* 0x0000000c00d89947 */ /* 0x003fea0003800000 */
.L_x_322:
[----:B0-----:R-:W-:Y:S01]  /*8cb0*/  PRMT R5, R6, 0x9910, RZ ;  /* 0x0000991006057816 */ /* 0x001fe200000000ff */
[----:B------:R0:W-:Y:S03]  /*8cc0*/  @!P2 SYNCS.ARRIVE.TRANS64 RZ, [R10+URZ], R9 ;  /* 0x000000090affa9a7 */ /* 0x0001e6000800003f */
[----:B------:R-:W-:-:S13]  /*8cd0*/  ISETP.NE.AND P1, PT, R5, 0x2, PT ;  /* 0x000000020500780c */ /* 0x000fda0003f25270 */
[----:B0-----:R-:W-:Y:S05]  /*8ce0*/  @P1 BRA `(.L_x_300) ;  /* 0x0000000000041947 */ /* 0x001fea0003800000 */
[----:B------:R-:W-:Y:S01]  /*8cf0*/  BPT.TRAP 0x1 ;  /* 0x000000040000795c */ /* 0x000fe20000300000 */
.L_x_300:
[----:B------:R-:W-:Y:S05]  /*8d00*/  @P0 BRA `(.L_x_301) ;  /* 0x0000000000040947 */ /* 0x000fea0003800000 */
[----:B------:R-:W-:Y:S01]  /*8d10*/  BPT.TRAP 0x1 ;  /* 0x000000040000795c */ /* 0x000fe20000300000 */
.L_x_301:
[--C-:B------:R-:W-:Y:S01]  /*8d20*/  IMAD R5, R4, 0x2000, R11.reuse ;  /* 0x0000200004057824 */ /* 0x100fe200078e020b */
[----:B------:R-:W-:Y:S01]  /*8d30*/  R2UR UR9, R10 ;  /* 0x000000000a0972ca */ /* 0x000fe200000e0000 */
[C---:B------:R-:W-:Y:S01]  /*8d40*/  IMAD R11, R4.reuse, 0x8000, R11 ;  /* 0x00008000040b7824 */ /* 0x040fe200078e020b */
[----:B------:R-:W-:Y:S01]  /*8d50*/  UIADD3 UR4, UP0, UR20, 0xf0, URZ ;  /* 0x000000f014047890 */ /* 0x000fe2000ff1e03f */
[----:B------:R-:W-:Y:S01]  /*8d60*/  VIADD R13, R13, 0xffffffff ;  /* 0xffffffff0d0d7836 */ /* 0x000fe20000000000 */
[----:B------:R-:W-:Y:S01]  /*8d70*/  R2UR UR5, R5 ;  /* 0x00000000050572ca */ /* 0x000fe200000e0000 */
[----:B------:R-:W-:Y:S01]  /*8d80*/  UIADD3 UR22, UP1, UR20, 0x1f0, URZ ;  /* 0x000001f014167890 */ /* 0x000fe2000ff3e03f */
[----:B------:R-:W-:Y:S01]  /*8d90*/  R2UR UR8, R11 ;  /* 0x000000000b0872ca */ /* 0x000fe200000e0000 */
[----:B------:R-:W-:Y:S01]  /*8da0*/  VIADD R4, R4, 0x1 ;  /* 0x0000000104047836 */ /* 0x000fe20000000000 */
[----:B------:R-:W-:Y:S01]  /*8db0*/  R2UR UR11, R19 ;  /* 0x00000000130b72ca */ /* 0x000fe200000e0000 */
[----:B------:R-:W-:Y:S01]  /*8dc0*/  UIADD3.X UR23, URZ, UR21, URZ, UP1, !UPT ;  /* 0x000000153f177290 */ /* 0x000fe20008ffe43f */
[----:B------:R-:W-:Y:S01]  /*8dd0*/  R2UR UR10, R12 ;  /* 0x000000000c0a72ca */ /* 0x000fe200000e0000 */
[----:B------:R-:W-:Y:S01]  /*8de0*/  UMOV UR6, 0x0 ;  /* 0x0000000000067882 */ /* 0x000fe20000000000 */
[----:B------:R-:W-:Y:S01]  /*8df0*/  R2UR UR12, R2 ;  /* 0x00000000020c72ca */ /* 0x000fe200000e0000 */
[----:B------:R-:W-:Y:S01]  /*8e00*/  UMOV UR7, 0x10000000 ;  /* 0x1000000000077882 */ /* 0x000fe20000000000 */
[----:B------:R-:W-:Y:S01]  /*8e10*/  R2UR UR18, R22 ;  /* 0x00000000161272ca */ /* 0x000fe200000e0000 */
[----:B------:R-:W-:Y:S01]  /*8e20*/  VIADD R12, R12, 0x80 ;  /* 0x000000800c0c7836 */ /* 0x000fe20000000000 */
[----:B------:R-:W-:Y:S01]  /*8e30*/  ISETP.GT.AND P3, PT, R13, 0x1, PT ;  /* 0x000000010d00780c */ /* 0x000fe20003f64270 */
[----:B------:R-:W-:Y:S01]  /*8e40*/  UIADD3 UR13, UR5, 0x180, URZ ;  /* 0x00000180050d7890 */ /* 0x000fe2000fffe03f */
[----:B------:R-:W-:Y:S01]  /*8e50*/  ISETP.NE.AND P1, PT, R4, 0x5, PT ;  /* 0x000000050400780c */ /* 0x000fe20003f25270 */
[----:B------:R-:W-:-:S02]  /*8e60*/  UIADD3.X UR5, URZ, UR21, URZ, UP0, !UPT ;  /* 0x000000153f057290 */ /* 0x000fc400087fe43f */
[----:B------:R-:W-:Y:S01]  /*8e70*/  UIADD3 UR14, UR8, 0xa180, URZ ;  /* 0x0000a180080e7890 */ /* 0x000fe2000fffe03f */
[----:B------:R-:W-:Y:S02]  /*8e80*/  SEL R10, RZ, 0x1, P1 ;  /* 0x00000001ff0a7807 */ /* 0x000fe40000800000 */
[----:B------:R-:W-:Y:S01]  /*8e90*/  UMOV UR8, UR13 ;  /* 0x0000000d00087c82 */ /* 0x000fe20008000000 */
[----:B------:R-:W-:Y:S02]  /*8ea0*/  SEL R4, R4, RZ, P1 ;  /* 0x000000ff04047207 */ /* 0x000fe40000800000 */
[----:B------:R-:W-:Y:S01]  /*8eb0*/  LOP3.LUT R3, R3, R10, RZ, 0x3c, !PT ;  /* 0x0000000a03037212 */ /* 0x000fe200078e3cff */
[----:B------:R0:W-:Y:S02]  /*8ec0*/  UTMALDG.3D [UR8], [UR4], desc[UR6] ;  /* 0x00000608040075b4 */ /* 0x0001e40008011000 */
[----:B0-----:R-:W-:Y:S01]  /*8ed0*/  UMOV UR8, UR14 ;  /* 0x0000000e00087c82 */ /* 0x001fe20008000000 */
[----:B------:R-:W-:-:S02]  /*8ee0*/  UMOV UR11, UR18 ;  /* 0x00000012000b7c82 */ /* 0x000fc40008000000 */
[----:B------:R0:W-:Y:S02]  /*8ef0*/  UTMALDG.3D [UR8], [UR22], desc[UR6] ;  /* 0x00000608160075b4 */ /* 0x0001e40008011000 */
[----:B0-----:R-:W-:Y:S05]  /*8f00*/  @P3 BRA `(.L_x_302) ;  /* 0xfffffffc00483947 */ /* 0x001fea000383ffff */
.L_x_298:
[----:B------:R-:W-:Y:S05]  /*8f10*/  BSYNC B1 ;  /* 0x0000000000017941 */ /* 0x000fea0003800000 */
.L_x_297:
[----:B------:R-:W2:Y:S01]  /*8f20*/  LDL.64 R10, [R1] ;  /* 0x00000000010a7983 */ /* 0x000ea20000100a00 */
[----:B------:R-:W-:Y:S01]  /*8f30*/  LOP3.LUT P4, RZ, R8, 0xff, RZ, 0xc0, !PT ;  /* 0x000000ff08ff7812 */ /* 0x000fe2000788c0ff */
[----:B------:R-:W-:Y:S01]  /*8f40*/  VIADD R4, R7, UR40 ;  /* 0x0000002807047c36 */ /* 0x000fe20008000000 */
[----:B------:R-:W-:Y:S01]  /*8f50*/  ULDC.64 UR4, c[0x0][0x650] ;  /* 0x0001940000047ab9 */ /* 0x000fe20000000a00 */
[----:B------:R-:W-:Y:S01]  /*8f60*/  IMAD.U32 R7, RZ, RZ, UR40 ;  /* 0x00000028ff077e24 */ /* 0x000fe2000f8e00ff */
[----:B------:R-:W-:Y:S01]  /*8f70*/  UISETP.GE.U32.AND UP0, UPT, UR40, 0x5, UPT ;  /* 0x000000052800788c */ /* 0x000fe2000bf06070 */
[----:B------:R-:W-:Y:S01]  /*8f80*/  BSSY B1, `(.L_x_303) ;  /* 0x000006f000017945 */ /* 0x000fe20003800000 */
[----:B------:R-:W-:Y:S01]  /*8f90*/  ISETP.GT.U32.AND P1, PT, R4, 0x4, PT ;  /* 0x000000040400780c */ /* 0x000fe20003f24070 */
[----:B------:R-:W-:Y:S01]  /*8fa0*/  IMAD.MOV.U32 R19, RZ, RZ, -0x1 ;  /* 0xffffffffff137424 */ /* 0x000fe200078e00ff */
[----:B------:R-:W-:Y:S01]  /*8fb0*/  PRMT R8, RZ, 0x7610, R8 ;  /* 0x00007610ff087816 */ /* 0x000fe20000000008 */
[----:B------:R-:W-:Y:S01]  /*8fc0*/  IMAD.MOV.U32 R22, RZ, RZ, -0x1 ;  /* 0xffffffffff167424 */ /* 0x000fe200078e00ff */
[----:B------:R-:W-:-:S02]  /*8fd0*/  ISETP.LT.U32.AND P1, PT, R7, 0x5, P1 ;  /* 0x000000050700780c */ /* 0x000fc40000f21070 */
[----:B------:R-:W-:Y:S01]  /*8fe0*/  PLOP3.LUT P3, PT, PT, PT, UP0, 0x80, 0x0 ;  /* 0x000000000000781c */ /* 0x000fe20003f6f008 */
[----:B------:R-:W0:Y:S01]  /*8ff0*/  @P4 S2R R3, SR_CgaCtaId ;  /* 0x0000000000034919 */ /* 0x000e220000008800 */
[----:B------:R-:W-:-:S04]  /*9000*/  @P4 MOV R2, 0x400 ;  /* 0x0000040000024802 */ /* 0x000fc80000000f00 */
[----:B0-----:R-:W-:Y:S01]  /*9010*/  @P4 LEA R5, R3, R2, 0x18 ;  /* 0x0000000203054211 */ /* 0x001fe200078ec0ff */
[----:B------:R-:W-:-:S03]  /*9020*/  IMAD.WIDE.U32 R2, R4, -0x33333333, RZ ;  /* 0xcccccccd04027825 */ /* 0x000fc600078e00ff */
[----:B------:R0:W-:Y:S01]  /*9030*/  @P4 SYNCS.ARRIVE.TRANS64.A1T0 RZ, [R5+URZ+0x88], RZ ;  /* 0x000088ff05ff49a7 */ /* 0x0001e2000810003f */
[----:B------:R-:W-:Y:S01]  /*9040*/  IMAD.MOV.U32 R2, RZ, RZ, -0x1 ;  /* 0xffffffffff027424 */ /* 0x000fe200078e00ff */
[----:B0-----:R-:W-:Y:S02]  /*9050*/  SHF.R.U32.HI R5, RZ, 0x2, R3 ;  /* 0x00000002ff057819 */ /* 0x001fe40000011603 */
[----:B------:R-:W-:-:S03]  /*9060*/  SEL R3, RZ, 0x1, !P1 ;  /* 0x00000001ff037807 */ /* 0x000fc60004800000 */
[----:B------:R-:W-:Y:S01]  /*9070*/  IMAD R7, R5, -0x5, R4 ;  /* 0xfffffffb05077824 */ /* 0x000fe200078e0204 */
[----:B------:R-:W-:Y:S02]  /*9080*/  LOP3.LUT R0, R0, R3, RZ, 0x3c, !PT ;  /* 0x0000000300007212 */ /* 0x000fe400078e3cff */
[----:B------:R-:W-:Y:S02]  /*9090*/  PRMT R3, RZ, 0x7610, R3 ;  /* 0x00007610ff037816 */ /* 0x000fe40000000003 */
[----:B------:R-:W-:Y:S02]  /*90a0*/  @P3 LOP3.LUT R0, R0, 0x1, R5, 0x78, !PT ;  /* 0x0000000100003812 */ /* 0x000fe400078e7805 */
[----:B--2---:R-:W-:-:S04]  /*90b0*/  IADD3 R18, P4, R18, R10, RZ ;  /* 0x0000000a12127210 */ /* 0x004fc80007f9e0ff */
[----:B------:R-:W-:Y:S01]  /*90c0*/  ISETP.GE.U32.AND P1, PT, R18, UR4, PT ;  /* 0x0000000412007c0c */ /* 0x000fe2000bf26070 */
[----:B------:R-:W-:-:S05]  /*90d0*/  IMAD.X R17, R17, 0x1, R23, P4 ;  /* 0x0000000111117824 */ /* 0x000fca00020e0617 */
[----:B------:R-:W-:-:S13]  /*90e0*/  ISETP.GE.U32.AND.EX P1, PT, R17, UR5, PT, P1 ;  /* 0x0000000511007c0c */ /* 0x000fda000bf26110 */
[----:B------:R-:W-:Y:S05]  /*90f0*/  @P1 BRA `(.L_x_304) ;  /* 0x00000004005c1947 */ /* 0x000fea0003800000 */
[----:B------:R-:W0:Y:S01]  /*9100*/  S2R R11, SR_CTAID.X ;  /* 0x00000000000b7919 */ /* 0x000e220000002500 */
[----:B------:R-:W-:Y:S01]  /*9110*/  ULDC.64 UR4, c[0x0][0x628] ;  /* 0x00018a0000047ab9 */ /* 0x000fe20000000a00 */
[----:B------:R-:W1:Y:S01]  /*9120*/  LDC R12, c[0x0][0x144] ;  /* 0x00005100ff0c7b82 */ /* 0x000e620000000800 */
[----:B------:R-:W-:Y:S01]  /*9130*/  ISETP.NE.U32.AND P1, PT, RZ, UR4, PT ;  /* 0x00000004ff007c0c */ /* 0x000fe2000bf25070 */
[----:B------:R-:W2:Y:S01]  /*9140*/  S2R R9, SR_CTAID.Y ;  /* 0x0000000000097919 */ /* 0x000ea20000002600 */
[----:B------:R-:W-:Y:S01]  /*9150*/  ULDC UR6, c[0x0][0x150] ;  /* 0x0000540000067ab9 */ /* 0x000fe20000000800 */
[----:B------:R-:W-:Y:S01]  /*9160*/  ULDC UR7, c[0x0][0x630] ;  /* 0x00018c0000077ab9 */ /* 0x000fe20000000800 */
[----:B------:R-:W-:Y:S01]  /*9170*/  ISETP.NE.AND.EX P1, PT, RZ, UR5, PT, P1 ;  /* 0x00000005ff007c0c */ /* 0x000fe2000bf25310 */
[----:B------:R-:W-:Y:S01]  /*9180*/  IMAD.MOV.U32 R2, RZ, RZ, R18 ;  /* 0x000000ffff027224 */ /* 0x000fe200078e0012 */
[----:B0-----:R-:W-:-:S05]  /*9190*/  I2FP.F32.U32 R3, R11 ;  /* 0x0000000b00037245 */ /* 0x001fca0000201000 */
[----:B------:R-:W-:Y:S01]  /*91a0*/  FMUL R14, R3, UR6 ;  /* 0x00000006030e7c20 */ /* 0x000fe20008400000 */
[----:B------:R-:W-:-:S05]  /*91b0*/  IMAD.MOV.U32 R3, RZ, RZ, R17 ;  /* 0x000000ffff037224 */ /* 0x000fca00078e0011 */
[----:B--2---:R-:W-:Y:S05]  /*91c0*/  @!P1 BRA `(.L_x_305) ;  /* 0x0000000000289947 */ /* 0x004fea0003800000 */
[----:B------:R-:W-:Y:S02]  /*91d0*/  ULDC UR6, c[0x0][0x634] ;  /* 0x00018d0000067ab9 */ /* 0x000fe40000000800 */
[----:B------:R-:W-:-:S05]  /*91e0*/  IADD3 R3, P1, R18, UR6, RZ ;  /* 0x0000000612037c10 */ /* 0x000fca000ff3e0ff */
[----:B------:R-:W-:-:S04]  /*91f0*/  IMAD.X R13, RZ, RZ, R17, P1 ;  /* 0x000000ffff0d7224 */ /* 0x000fc800008e0611 */
[----:B------:R-:W-:-:S04]  /*9200*/  IMAD.WIDE.U32 R4, R13, UR4, RZ ;  /* 0x000000040d047c25 */ /* 0x000fc8000f8e00ff */
[----:B------:R-:W-:-:S04]  /*9210*/  IMAD.WIDE.U32 R4, P1, R3, UR5, R4 ;  /* 0x0000000503047c25 */ /* 0x000fc8000f820004 */
[----:B------:R-:W-:-:S04]  /*9220*/  IMAD.WIDE.U32 R2, R3, UR4, RZ ;  /* 0x0000000403027c25 */ /* 0x000fc8000f8e00ff */
[----:B------:R-:W-:Y:S01]  /*9230*/  IMAD.MOV.U32 R2, RZ, RZ, R5 ;  /* 0x000000ffff027224 */ /* 0x000fe200078e0005 */
[----:B------:R-:W-:Y:S01]  /*9240*/  IADD3 RZ, P3, R3, R4, RZ ;  /* 0x0000000403ff7210 */ /* 0x000fe20007f7e0ff */
[----:B------:R-:W-:-:S04]  /*9250*/  IMAD.X R3, RZ, RZ, RZ, P1 ;  /* 0x000000ffff037224 */ /* 0x000fc800008e06ff */
[----:B------:R-:W-:-:S08]  /*9260*/  IMAD.WIDE.U32.X R2, R13, UR5, R2, P3 ;  /* 0x000000050d027c25 */ /* 0x000fd000098e0402 */
.L_x_305:
[--C-:B------:R-:W-:Y:S01]  /*9270*/  SHF.R.U64 R10, R2, UR7, R3.reuse ;  /* 0x00000007020a7c19 */ /* 0x100fe20008001203 */
[----:B------:R-:W0:Y:S01]  /*9280*/  F2I.U32.TRUNC.NTZ R14, R14 ;  /* 0x0000000e000e7305 */ /* 0x000e22000020f000 */
[----:B------:R-:W-:Y:S01]  /*9290*/  SHF.R.U32.HI R2, RZ, UR7, R3 ;  /* 0x00000007ff027c19 */ /* 0x000fe20008011603 */
[----:B------:R-:W-:Y:S01]  /*92a0*/  ULDC.64 UR4, c[0x0][0x620] ;  /* 0x0001880000047ab9 */ /* 0x000fe20000000a00 */
[----:B------:R-:W-:Y:S01]  /*92b0*/  IADD3 R5, P1, RZ, -R10, RZ ;  /* 0x8000000aff057210 */ /* 0x000fe20007f3e0ff */
[----:B------:R-:W-:Y:S01]  /*92c0*/  IMAD.MOV.U32 R3, RZ, RZ, R17 ;  /* 0x000000ffff037224 */ /* 0x000fe200078e0011 */
[----:B------:R-:W-:-:S03]  /*92d0*/  ULDC.64 UR6, c[0x0][0x640] ;  /* 0x0001900000067ab9 */ /* 0x000fc60000000a00 */
[----:B------:R-:W-:Y:S01]  /*92e0*/  IMAD.X R2, RZ, RZ, ~R2, P1 ;  /* 0x000000ffff027224 */ /* 0x000fe200008e0e02 */
[----:B------:R-:W-:-:S03]  /*92f0*/  ISETP.NE.U32.AND P1, PT, RZ, UR6, PT ;  /* 0x00000006ff007c0c */ /* 0x000fc6000bf25070 */
[----:B------:R-:W-:Y:S01]  /*9300*/  IMAD R4, R2, UR4, RZ ;  /* 0x0000000402047c24 */ /* 0x000fe2000f8e02ff */
[----:B------:R-:W-:Y:S01]  /*9310*/  ISETP.NE.AND.EX P1, PT, RZ, UR7, PT, P1 ;  /* 0x00000007ff007c0c */ /* 0x000fe2000bf25310 */
[----:B------:R-:W-:-:S04]  /*9320*/  IMAD.MOV.U32 R2, RZ, RZ, R18 ;  /* 0x000000ffff027224 */ /* 0x000fc800078e0012 */
[----:B------:R-:W-:Y:S01]  /*9330*/  IMAD.WIDE.U32 R2, R5, UR4, R2 ;  /* 0x0000000405027c25 */ /* 0x000fe2000f8e0002 */
[----:B------:R-:W-:-:S03]  /*9340*/  ULDC UR4, c[0x0][0x618] ;  /* 0x0001860000047ab9 */ /* 0x000fc60000000800 */
[----:B------:R-:W-:Y:S01]  /*9350*/  IMAD R5, R5, UR5, R4 ;  /* 0x0000000505057c24 */ /* 0x000fe2000f8e0204 */
[----:B------:R-:W-:Y:S01]  /*9360*/  ULDC UR5, c[0x0][0x154] ;  /* 0x0000550000057ab9 */ /* 0x000fe20000000800 */
[----:B0-----:R-:W-:Y:S02]  /*9370*/  IMAD.MOV R4, RZ, RZ, -R14 ;  /* 0x000000ffff047224 */ /* 0x001fe400078e0a0e */
[----:B------:R-:W0:Y:S01]  /*9380*/  LDC R14, c[0x0][0x148] ;  /* 0x00005200ff0e7b82 */ /* 0x000e220000000800 */
[----:B------:R-:W-:Y:S02]  /*9390*/  IMAD.IADD R3, R3, 0x1, R5 ;  /* 0x0000000103037824 */ /* 0x000fe400078e0205 */
[----:B-1----:R-:W-:Y:S01]  /*93a0*/  IMAD R11, R12, R4, R11 ;  /* 0x000000040c0b7224 */ /* 0x002fe200078e020b */
[----:B------:R-:W-:Y:S02]  /*93b0*/  I2FP.F32.U32 R4, R9 ;  /* 0x0000000900047245 */ /* 0x000fe40000201000 */
[----:B------:R-:W-:-:S02]  /*93c0*/  SHF.R.U64 R12, R2, UR4, R3 ;  /* 0x00000004020c7c19 */ /* 0x000fc40008001203 */
[----:B------:R-:W-:Y:S01]  /*93d0*/  SHF.R.U32.HI R3, RZ, UR4, R3 ;  /* 0x00000004ff037c19 */ /* 0x000fe20008011603 */
[----:B------:R-:W-:Y:S01]  /*93e0*/  FMUL R4, R4, UR5 ;  /* 0x0000000504047c20 */ /* 0x000fe20008400000 */
[----:B------:R-:W-:Y:S02]  /*93f0*/  ULDC UR4, c[0x0][0x608] ;  /* 0x0001820000047ab9 */ /* 0x000fe40000000800 */
[--C-:B------:R-:W-:Y:S01]  /*9400*/  SHF.R.U64 R15, R12, UR4, R3.reuse ;  /* 0x000000040c0f7c19 */ /* 0x100fe20008001203 */
[----:B------:R1:W2:Y:S01]  /*9410*/  F2I.U32.TRUNC.NTZ R20, R4 ;  /* 0x0000000400147305 */ /* 0x0002a2000020f000 */
[----:B------:R-:W-:Y:S01]  /*9420*/  SHF.R.U32.HI R2, RZ, UR4, R3 ;  /* 0x00000004ff027c19 */ /* 0x000fe20008011603 */
[----:B------:R-:W-:-:S03]  /*9430*/  ULDC UR4, c[0x0][0x658] ;  /* 0x0001960000047ab9 */ /* 0x000fc60000000800 */
[--C-:B------:R-:W-:Y:S02]  /*9440*/  SHF.R.U64 R13, R15, UR4, R2.reuse ;  /* 0x000000040f0d7c19 */ /* 0x100fe40008001202 */
[----:B------:R-:W-:-:S03]  /*9450*/  SHF.R.U32.HI R19, RZ, UR4, R2 ;  /* 0x00000004ff137c19 */ /* 0x000fc60008011602 */
[----:B------:R-:W-:Y:S02]  /*9460*/  IMAD.MOV.U32 R2, RZ, RZ, R13 ;  /* 0x000000ffff027224 */ /* 0x000fe400078e000d */
[----:B------:R-:W-:Y:S01]  /*9470*/  IMAD.MOV.U32 R3, RZ, RZ, R19 ;  /* 0x000000ffff037224 */ /* 0x000fe200078e0013 */
[----:B-1----:R-:W-:Y:S06]  /*9480*/  @!P1 BRA `(.L_x_306) ;  /* 0x0000000000289947 */ /* 0x002fec0003800000 */
        /* <DEDUP_REMOVED lines=10> */
.L_x_306:
[----:B------:R-:W1:Y:S01]  /*9530*/  LDC R4, c[0x0][0x65c] ;  /* 0x00019700ff047b82 */ /* 0x000e620000000800 */
[----:B------:R-:W-:Y:S01]  /*9540*/  ULDC UR4, c[0x0][0x648] ;  /* 0x0001920000047ab9 */ /* 0x000fe20000000800 */
[----:B------:R-:W-:Y:S01]  /*9550*/  LOP3.LUT R15, R15, UR16, RZ, 0xc0, !PT ;  /* 0x000000100f0f7c12 */ /* 0x000fe2000f8ec0ff */
[----:B--2---:R-:W-:Y:S01]  /*9560*/  IMAD.MOV R20, RZ, RZ, -R20 ;  /* 0x000000ffff147224 */ /* 0x004fe200078e0a14 */
[----:B------:R-:W-:Y:S01]  /*9570*/  SHF.R.U64 R2, R2, UR4, R3 ;  /* 0x0000000402027c19 */ /* 0x000fe20008001203 */
[----:B------:R-:W-:Y:S01]  /*9580*/  ULDC UR4, c[0x0][0x638] ;  /* 0x00018e0000047ab9 */ /* 0x000fe20000000800 */
[----:B------:R-:W-:Y:S01]  /*9590*/  LOP3.LUT R12, R12, UR15, RZ, 0xc0, !PT ;  /* 0x0000000f0c0c7c12 */ /* 0x000fe2000f8ec0ff */
[----:B------:R-:W-:Y:S01]  /*95a0*/  ULDC UR5, c[0x0][0x610] ;  /* 0x0001840000057ab9 */ /* 0x000fe20000000800 */
[----:B------:R-:W-:Y:S01]  /*95b0*/  IMAD.MOV.U32 R3, RZ, RZ, 0x1 ;  /* 0x00000001ff037424 */ /* 0x000fe200078e00ff */
[----:B-1----:R-:W-:Y:S01]  /*95c0*/  ISETP.NE.AND P1, PT, R4, 0x1, PT ;  /* 0x000000010400780c */ /* 0x002fe20003f25270 */
[----:B------:R-:W-:-:S02]  /*95d0*/  IMAD.MOV R4, RZ, RZ, -R2 ;  /* 0x000000ffff047224 */ /* 0x000fc400078e0a02 */
[----:B------:R-:W-:Y:S02]  /*95e0*/  IMAD R2, R2, UR17, R15 ;  /* 0x0000001102027c24 */ /* 0x000fe4000f8e020f */
[----:B------:R-:W-:Y:S01]  /*95f0*/  IMAD R13, R4, UR4, R13 ;  /* 0x00000004040d7c24 */ /* 0x000fe2000f8e020d */
[----:B------:R-:W-:-:S07]  /*9600*/  ULDC UR4, c[0x0][0x600] ;  /* 0x0001800000047ab9 */ /* 0x000fce0000000800 */
[----:B0-----:R-:W-:-:S04]  /*9610*/  @P1 IMAD R11, R14, R20, R9 ;  /* 0x000000140e0b1224 */ /* 0x001fc800078e0209 */
[----:B------:R-:W-:Y:S02]  /*9620*/  IMAD R11, R2, UR5, R11 ;  /* 0x00000005020b7c24 */ /* 0x000fe4000f8e020b */
[----:B------:R-:W-:-:S05]  /*9630*/  IMAD R2, R13, UR4, R12 ;  /* 0x000000040d027c24 */ /* 0x000fca000f8e020c */
[----:B------:R-:W-:Y:S02]  /*9640*/  SEL R22, R2, R11, !P1 ;  /* 0x0000000b02167207 */ /* 0x000fe40004800000 */
[----:B------:R-:W-:Y:S01]  /*9650*/  SEL R19, R11, R2, !P1 ;  /* 0x000000020b137207 */ /* 0x000fe20004800000 */
[----:B------:R-:W-:-:S07]  /*9660*/  IMAD.MOV.U32 R2, RZ, RZ, R10 ;  /* 0x000000ffff027224 */ /* 0x000fce00078e000a */
.L_x_304:
[----:B------:R-:W-:Y:S05]  /*9670*/  BSYNC B1 ;  /* 0x0000000000017941 */ /* 0x000fea0003800000 */
.L_x_303:
[----:B------:R-:W-:-:S13]  /*9680*/  LOP3.LUT P1, RZ, R3, 0xff, RZ, 0xc0, !PT ;  /* 0x000000ff03ff7812 */ /* 0x000fda000782c0ff */
[----:B------:R-:W-:Y:S05]  /*9690*/  @P1 BRA `(.L_x_307) ;  /* 0xfffffff400301947 */ /* 0x000fea000383ffff */
[----:B------:R-:W-:Y:S05]  /*96a0*/  BSYNC B0 ;  /* 0x0000000000007941 */ /* 0x000fea0003800000 */
.L_x_295:
[----:B------:R-:W-:-:S03]  /*96b0*/  UMOV UR4, 0xffffffff ;  /* 0xffffffff00047882 */ /* 0x000fc60000000000 */
[----:B------:R-:W-:Y:S05]  /*96c0*/  BRA.DIV UR4, `(.L_x_308) ;  /* 0x0000000604647947 */ /* 0x000fea000b800000 */
[----:B------:R-:W-:-:S13]  /*96d0*/  ELECT P6, URZ, PT ;  /* 0x00000000003f782f */ /* 0x000fda00038c0000 */
.L_x_325:
[----:B------:R-:W-:Y:S04]  /*96e0*/  BSSY B0, `(.L_x_309) ;  /* 0x0000034000007945 */ /* 0x000fe80003800000 */
[----:B------:R-:W-:Y:S05]  /*96f0*/  @!P6 BRA `(.L_x_310) ;  /* 0x0000000000c8e947 */ /* 0x000fea0003800000 */
[----:B------:R-:W-:-:S04]  /*9700*/  LOP3.LUT R16, R16, 0x2, RZ, 0xfc, !PT ;  /* 0x0000000210107812 */ /* 0x000fc800078efcff */
[----:B------:R-:W-:-:S13]  /*9710*/  ISETP.NE.AND P0, PT, R16, 0x3, PT ;  /* 0x000000031000780c */ /* 0x000fda0003f05270 */
[----:B------:R-:W-:Y:S05]  /*9720*/  @!P0 BRA `(.L_x_311) ;  /* 0x0000000000048947 */ /* 0x000fea0003800000 */
[----:B------:R-:W-:Y:S01]  /*9730*/  BPT.TRAP 0x1 ;  /* 0x000000040000795c */ /* 0x000fe20000300000 */
.L_x_311:
[----:B------:R-:W0:Y:S01]  /*9740*/  S2R R3, SR_CgaCtaId ;  /* 0x0000000000037919 */ /* 0x000e220000008800 */
[----:B------:R-:W-:Y:S02]  /*9750*/  MOV R2, 0x400 ;  /* 0x0000040000027802 */ /* 0x000fe40000000f00 */
[----:B------:R-:W-:Y:S02]  /*9760*/  SHF.L.U32 R4, R0, 0x1f, RZ ;  /* 0x0000001f00047819 */ /* 0x000fe400000006ff */
[----:B0-----:R-:W-:-:S05]  /*9770*/  LEA R2, R3, R2, 0x18 ;  /* 0x0000000203027211 */ /* 0x001fca00078ec0ff */
[----:B------:R-:W-:-:S04]  /*9780*/  VIADD R2, R2, 0x28 ;  /* 0x0000002802027836 */ /* 0x000fc80000000000 */
[C---:B------:R-:W-:Y:S02]  /*9790*/  IMAD R9, R7.reuse, 0x8, R2 ;  /* 0x0000000807097824 */ /* 0x040fe400078e0202 */
[----:B------:R-:W-:Y:S02]  /*97a0*/  VIADD R7, R7, 0x1 ;  /* 0x0000000107077836 */ /* 0x000fe40000000000 */
[----:B------:R-:W0:Y:S03]  /*97b0*/  SYNCS.PHASECHK.TRANS64.TRYWAIT P0, [R9+URZ], R4 ;  /* 0x00000004090075a7 */ /* 0x000e26000800017f */
[----:B------:R-:W-:-:S04]  /*97c0*/  ISETP.NE.AND P1, PT, R7, 0x5, PT ;  /* 0x000000050700780c */ /* 0x000fc80003f25270 */
[----:B------:R-:W-:Y:S02]  /*97d0*/  SEL R3, RZ, 0x1, P1 ;  /* 0x00000001ff037807 */ /* 0x000fe40000800000 */
[----:B------:R-:W-:Y:S02]  /*97e0*/  SEL R7, R7, RZ, P1 ;  /* 0x000000ff07077207 */ /* 0x000fe40000800000 */
[----:B------:R-:W-:-:S03]  /*97f0*/  LOP3.LUT R6, R0, R3, RZ, 0x3c, !PT ;  /* 0x0000000300067212 */ /* 0x000fc600078e3cff */
[----:B------:R-:W-:Y:S01]  /*9800*/  IMAD R8, R7, 0x8, R2 ;  /* 0x0000000807087824 */ /* 0x000fe200078e0202 */
[----:B------:R-:W-:Y:S01]  /*9810*/  SHF.L.U32 R5, R6, 0x1f, RZ ;  /* 0x0000001f06057819 */ /* 0x000fe200000006ff */
[----:B0-----:R-:W-:Y:S06]  /*9820*/  @!P0 BRA `(.L_x_312) ;  /* 0x00000004002c8947 */ /* 0x001fec0003800000 */
.L_x_326:
[----:B------:R-:W1:Y:S01]  /*9830*/  SYNCS.PHASECHK.TRANS64.TRYWAIT P0, [R8+URZ], R5 ;  /* 0x00000005080075a7 */ /* 0x000e62000800017f */
[----:B------:R-:W-:-:S05]  /*9840*/  VIADD R0, R7, 0x1 ;  /* 0x0000000107007836 */ /* 0x000fca0000000000 */
[----:B------:R-:W-:-:S04]  /*9850*/  ISETP.NE.AND P1, PT, R0, 0x5, PT ;  /* 0x000000050000780c */ /* 0x000fc80003f25270 */
[----:B------:R-:W-:Y:S02]  /*9860*/  SEL R3, RZ, 0x1, P1 ;  /* 0x00000001ff037807 */ /* 0x000fe40000800000 */
[----:B------:R-:W-:Y:S02]  /*9870*/  SEL R7, R0, RZ, P1 ;  /* 0x000000ff00077207 */ /* 0x000fe40000800000 */
[----:B------:R-:W-:-:S03]  /*9880*/  LOP3.LUT R6, R6, R3, RZ, 0x3c, !PT ;  /* 0x0000000306067212 */ /* 0x000fc600078e3cff */
[----:B0-----:R-:W-:Y:S01]  /*9890*/  IMAD R9, R7, 0x8, R2 ;  /* 0x0000000807097824 */ /* 0x001fe200078e0202 */
[----:B------:R-:W-:Y:S01]  /*98a0*/  SHF.L.U32 R4, R6, 0x1f, RZ ;  /* 0x0000001f06047819 */ /* 0x000fe200000006ff */
[----:B-1----:R-:W-:Y:S06]  /*98b0*/  @!P0 BRA `(.L_x_313) ;  /* 0x00000004001c8947 */ /* 0x002fec0003800000 */
.L_x_327:
[----:B------:R-:W1:Y:S01]  /*98c0*/  SYNCS.PHASECHK.TRANS64.TRYWAIT P0, [R9+URZ], R4 ;  /* 0x00000004090075a7 */ /* 0x000e62000800017f */
[----:B------:R-:W-:-:S05]  /*98d0*/  VIADD R0, R7, 0x1 ;  /* 0x0000000107007836 */ /* 0x000fca0000000000 */
[----:B------:R-:W-:-:S04]  /*98e0*/  ISETP.NE.AND P1, PT, R0, 0x5, PT ;  /* 0x000000050000780c */ /* 0x000fc80003f25270 */
[----:B------:R-:W-:Y:S02]  /*98f0*/  SEL R3, RZ, 0x1, P1 ;  /* 0x00000001ff037807 */ /* 0x000fe40000800000 */
[----:B------:R-:W-:Y:S02]  /*9900*/  SEL R7, R0, RZ, P1 ;  /* 0x000000ff00077207 */ /* 0x000fe40000800000 */
[----:B------:R-:W-:-:S03]  /*9910*/  LOP3.LUT R11, R6, R3, RZ, 0x3c, !PT ;  /* 0x00000003060b7212 */ /* 0x000fc600078e3cff */
[----:B------:R-:W-:Y:S01]  /*9920*/  IMAD R6, R7, 0x8, R2 ;  /* 0x0000000807067824 */ /* 0x000fe200078e0202 */
[----:B0-----:R-:W-:Y:S01]  /*9930*/  SHF.L.U32 R5, R11, 0x1f, RZ ;  /* 0x0000001f0b057819 */ /* 0x001fe200000006ff */
[----:B-1----:R-:W-:Y:S06]  /*9940*/  @!P0 BRA `(.L_x_314) ;  /* 0x00000004000c8947 */ /* 0x002fec0003800000 */
.L_x_328:
[----:B------:R-:W1:Y:S01]  /*9950*/  SYNCS.PHASECHK.TRANS64.TRYWAIT P0, [R6+URZ], R5 ;  /* 0x00000005060075a7 */ /* 0x000e62000800017f */
[----:B------:R-:W-:-:S05]  /*9960*/  VIADD R0, R7, 0x1 ;  /* 0x0000000107007836 */ /* 0x000fca0000000000 */
[----:B------:R-:W-:-:S04]  /*9970*/  ISETP.NE.AND P1, PT, R0, 0x5, PT ;  /* 0x000000050000780c */ /* 0x000fc80003f25270 */
[----:B0-----:R-:W-:Y:S02]  /*9980*/  SEL R4, RZ, 0x1, P1 ;  /* 0x00000001ff047807 */ /* 0x001fe40000800000 */
[----:B------:R-:W-:Y:S02]  /*9990*/  SEL R3, R0, RZ, P1 ;  /* 0x000000ff00037207 */ /* 0x000fe40000800000 */
[----:B------:R-:W-:Y:S01]  /*99a0*/  LOP3.LUT R0, R11, R4, RZ, 0x3c, !PT ;  /* 0x000000040b007212 */ /* 0x000fe200078e3cff */
[----:B-1----:R-:W-:Y:S06]  /*99b0*/  @!P0 BRA `(.L_x_315) ;  /* 0x0000000400048947 */ /* 0x002fec0003800000 */
.L_x_329:
[----:B------:R-:W-:Y:S01]  /*99c0*/  IMAD R3, R3, 0x8, R2 ;  /* 0x0000000803037824 */ /* 0x000fe200078e0202 */
[----:B------:R-:W-:-:S07]  /*99d0*/  SHF.L.U32 R0, R0, 0x1f, RZ ;  /* 0x0000001f00007819 */ /* 0x000fce00000006ff */
.L_x_316:
[----:B-1----:R1:W2:Y:S02]  /*99e0*/  SYNCS.PHASECHK.TRANS64.TRYWAIT P0, [R3+URZ], R0 ;  /* 0x00000000030075a7 */ /* 0x0022a4000800017f */
[----:B--2---:R-:W-:Y:S05]  /*99f0*/  @!P0 NANOSLEEP.SYNCS 0x989680 ;  /* 0x009896800000895d */ /* 0x004fea0003900000 */
[----:B------:R-:W2:Y:S02]  /*9a00*/  @!P0 SYNCS.PHASECHK.TRANS64 P0, [R3+URZ], R0 ;  /* 0x00000000030085a7 */ /* 0x000ea4000800007f */
[----:B--2---:R-:W-:Y:S05]  /*9a10*/  @!P0 BRA `(.L_x_316) ;  /* 0xfffffffc00f08947 */ /* 0x004fea000383ffff */
.L_x_310:
[----:B------:R-:W-:Y:S05]  /*9a20*/  BSYNC B0 ;  /* 0x0000000000007941 */ /* 0x000fea0003800000 */
.L_x_309:
[----:B------:R-:W-:Y:S05]  /*9a30*/  EXIT ;  /* 0x000000000000794d */ /* 0x000fea0003800000 */
.L_x_15:
[----:B-1----:R1:W2:Y:S02]  /*9a40*/  SYNCS.PHASECHK.TRANS64.TRYWAIT P0, [R157+URZ], R0 ;  /* 0x000000009d0075a7 */ /* 0x0022a4000800017f */
[----:B--2---:R-:W-:Y:S05]  /*9a50*/  @!P0 NANOSLEEP.SYNCS 0x989680 ;  /* 0x009896800000895d */ /* 0x004fea0003900000 */
[----:B------:R-:W2:Y:S02]  /*9a60*/  @!P0 SYNCS.PHASECHK.TRANS64 P0, [R157+URZ], R0 ;  /* 0x000000009d0085a7 */ /* 0x000ea4000800007f */
[----:B--2---:R-:W-:Y:S05]  /*9a70*/  @!P0 BRA `(.L_x_15) ;  /* 0xfffffffc00f08947 */ /* 0x004fea000383ffff */
[----:B------:R-:W-:Y:S05]  /*9a80*/  BRA `(.L_x_317) ;  /* 0xffffff7800807947 */ /* 0x000fea000383ffff */
.L_x_20:
[----:B--2---:R2:W3:Y:S02]  /*9a90*/  SYNCS.PHASECHK.TRANS64.TRYWAIT P1, [R3+URZ], R0 ;  /* 0x00000000030075a7 */ /* 0x0044e4000802017f */
[----:B---3--:R-:W-:Y:S05]  /*9aa0*/  @!P1 NANOSLEEP.SYNCS 0x989680 ;  /* 0x009896800000995d */ /* 0x008fea0003900000 */
[----:B------:R-:W3:Y:S02]  /*9ab0*/  @!P1 SYNCS.PHASECHK.TRANS64 P1, [R3+URZ], R0 ;  /* 0x00000000030095a7 */ /* 0x000ee4000802007f */
[----:B---3--:R-:W-:Y:S05]  /*9ac0*/  @!P1 BRA `(.L_x_20) ;  /* 0xfffffffc00f09947 */ /* 0x008fea000383ffff */
[----:B------:R-:W-:Y:S05]  /*9ad0*/  BRA `(.L_x_19) ;  /* 0xffffff7800f07947 */ /* 0x000fea000383ffff */
.L_x_25:
[----:B--2---:R-:W-:-:S04]  /*9ae0*/  IMAD.U32 R4, RZ, RZ, UR4 ;  /* 0x00000004ff047e24 */ /* 0x004fc8000f8e00ff */
[----:B------:R2:W3:Y:S03]  /*9af0*/  SYNCS.PHASECHK.TRANS64.TRYWAIT P1, [R4+URZ], R3 ;  /* 0x00000003040075a7 */ /* 0x0004e6000802017f */
[----:B---3--:R-:W-:Y:S05]  /*9b00*/  @!P1 NANOSLEEP.SYNCS 0x989680 ;  /* 0x009896800000995d */ /* 0x008fea0003900000 */
[----:B------:R-:W3:Y:S02]  /*9b10*/  @!P1 SYNCS.PHASECHK.TRANS64 P1, [R4+URZ], R3 ;  /* 0x00000003040095a7 */ /* 0x000ee4000802007f */
[----:B---3--:R-:W-:Y:S05]  /*9b20*/  @!P1 BRA `(.L_x_25) ;  /* 0xfffffffc00ec9947 */ /* 0x008fea000383ffff */
[----:B------:R-:W-:Y:S05]  /*9b30*/  BRA `(.L_x_24) ;  /* 0xffffff7c00c07947 */ /* 0x000fea000383ffff */
.L_x_31:
[----:B-1----:R1:W2:Y:S02]  /*9b40*/  SYNCS.PHASECHK.TRANS64.TRYWAIT P0, [R157+URZ+0x10], R0 ;  /* 0x000010009d0075a7 */ /* 0x0022a4000800017f */
[----:B--2---:R-:W-:Y:S05]  /*9b50*/  @!P0 NANOSLEEP.SYNCS 0x989680 ;  /* 0x009896800000895d */ /* 0x004fea0003900000 */
[----:B------:R-:W2:Y:S02]  /*9b60*/  @!P0 SYNCS.PHASECHK.TRANS64 P0, [R157+URZ+0x10], R0 ;  /* 0x000010009d0085a7 */ /* 0x000ea4000800007f */
[----:B--2---:R-:W-:Y:S05]  /*9b70*/  @!P0 BRA `(.L_x_31) ;  /* 0xfffffffc00f08947 */ /* 0x004fea000383ffff */
[----:B------:R-:W-:Y:S05]  /*9b80*/  BRA `(.L_x_318) ;  /* 0xffffff8000f87947 */ /* 0x000fea000383ffff */
.L_x_296:
[----:B------:R-:W-:Y:S01]  /*9b90*/  BSSY B1, `(.L_x_319) ;  /* 0x0000006000017945 */ /* 0x000fe20003800000 */
[----:B------:R-:W-:-:S07]  /*9ba0*/  IMAD.MOV.U32 R15, RZ, RZ, -0x1 ;  /* 0xffffffffff0f7424 */ /* 0x000fce00078e00ff */
[----:B-----5:R-:W-:Y:S05]  /*9bb0*/  WARPSYNC.COLLECTIVE R15, `(.L_x_320) ;  /* 0x000000000f0c7348 */ /* 0x020fea0003c00000 */
[----:B------:R-:W-:Y:S02]  /*9bc0*/  ELECT P6, UR62, PT ;  /* 0x00000000003e782f */ /* 0x000fe400038c0000 */
[----:B------:R-:W-:Y:S01]  /*9bd0*/  MOV R14, UR62 ;  /* 0x0000003e000e7c02 */ /* 0x000fe20008000f00 */
[----:B-----5:R-:W-:Y:S10]  /*9be0*/  ENDCOLLECTIVE ;  /* 0x000000000000791b */ /* 0x020ff40003800000 */
.L_x_320:
[----:B------:R-:W-:Y:S05]  /*9bf0*/  BSYNC B1 ;  /* 0x0000000000017941 */ /* 0x000fea0003800000 */
.L_x_319:
[----:B------:R-:W-:Y:S05]  /*9c00*/  BRA `(.L_x_321) ;  /* 0xffffffec00e07947 */ /* 0x000fea000383ffff */
.L_x_299:
[----:B0-----:R0:W1:Y:S02]  /*9c10*/  SYNCS.PHASECHK.TRANS64.TRYWAIT P1, [R10+URZ+0x28], R5 ;  /* 0x000028050a0075a7 */ /* 0x001064000802017f */
[----:B-1----:R-:W-:Y:S05]  /*9c20*/  @!P1 NANOSLEEP.SYNCS 0x989680 ;  /* 0x009896800000995d */ /* 0x002fea0003900000 */
[----:B------:R-:W1:Y:S02]  /*9c30*/  @!P1 SYNCS.PHASECHK.TRANS64 P1, [R10+URZ+0x28], R5 ;  /* 0x000028050a0095a7 */ /* 0x000e64000802007f */
[----:B-1----:R-:W-:Y:S05]  /*9c40*/  @!P1 BRA `(.L_x_299) ;  /* 0xfffffffc00f09947 */ /* 0x002fea000383ffff */
[----:B------:R-:W-:Y:S05]  /*9c50*/  BRA `(.L_x_322) ;  /* 0xfffffff000147947 */ /* 0x000fea000383ffff */
.L_x_308:
[----:B------:R-:W-:Y:S01]  /*9c60*/  BSSY B0, `(.L_x_323) ;  /* 0x0000006000007945 */ /* 0x000fe20003800000 */
[----:B------:R-:W-:-:S07]  /*9c70*/  IMAD.MOV.U32 R15, RZ, RZ, -0x1 ;  /* 0xffffffffff0f7424 */ /* 0x000fce00078e00ff */
[----:B-----5:R-:W-:Y:S05]  /*9c80*/  WARPSYNC.COLLECTIVE R15, `(.L_x_324) ;  /* 0x000000000f0c7348 */ /* 0x020fea0003c00000 */
[----:B------:R-:W-:Y:S02]  /*9c90*/  ELECT P6, UR62, PT ;  /* 0x00000000003e782f */ /* 0x000fe400038c0000 */
[----:B------:R-:W-:Y:S01]  /*9ca0*/  MOV R14, UR62 ;  /* 0x0000003e000e7c02 */ /* 0x000fe20008000f00 */
[----:B-----5:R-:W-:Y:S10]  /*9cb0*/  ENDCOLLECTIVE ;  /* 0x000000000000791b */ /* 0x020ff40003800000 */
.L_x_324:
[----:B------:R-:W-:Y:S05]  /*9cc0*/  BSYNC B0 ;  /* 0x0000000000007941 */ /* 0x000fea0003800000 */
.L_x_323:
[----:B------:R-:W-:Y:S05]  /*9cd0*/  BRA `(.L_x_325) ;  /* 0xfffffff800807947 */ /* 0x000fea000383ffff */
.L_x_312:
[----:B0-----:R0:W1:Y:S02]  /*9ce0*/  SYNCS.PHASECHK.TRANS64.TRYWAIT P0, [R9+URZ], R4 ;  /* 0x00000004090075a7 */ /* 0x001064000800017f */
[----:B-1----:R-:W-:Y:S05]  /*9cf0*/  @!P0 NANOSLEEP.SYNCS 0x989680 ;  /* 0x009896800000895d */ /* 0x002fea0003900000 */
[----:B------:R-:W1:Y:S02]  /*9d00*/  @!P0 SYNCS.PHASECHK.TRANS64 P0, [R9+URZ], R4 ;  /* 0x00000004090085a7 */ /* 0x000e64000800007f */
[----:B-1----:R-:W-:Y:S05]  /*9d10*/  @!P0 BRA `(.L_x_312) ;  /* 0xfffffffc00f08947 */ /* 0x002fea000383ffff */
[----:B------:R-:W-:Y:S05]  /*9d20*/  BRA `(.L_x_326) ;  /* 0xfffffff800c07947 */ /* 0x000fea000383ffff */
.L_x_313:
[----:B0-----:R0:W1:Y:S02]  /*9d30*/  SYNCS.PHASECHK.TRANS64.TRYWAIT P0, [R8+URZ], R5 ;  /* 0x00000005080075a7 */ /* 0x001064000800017f */
[----:B-1----:R-:W-:Y:S05]  /*9d40*/  @!P0 NANOSLEEP.SYNCS 0x989680 ;  /* 0x009896800000895d */ /* 0x002fea0003900000 */
[----:B------:R-:W1:Y:S02]  /*9d50*/  @!P0 SYNCS.PHASECHK.TRANS64 P0, [R8+URZ], R5 ;  /* 0x00000005080085a7 */ /* 0x000e64000800007f */
[----:B-1----:R-:W-:Y:S05]  /*9d60*/  @!P0 BRA `(.L_x_313) ;  /* 0xfffffffc00f08947 */ /* 0x002fea000383ffff */
[----:B------:R-:W-:Y:S05]  /*9d70*/  BRA `(.L_x_327) ;  /* 0xfffffff800d07947 */ /* 0x000fea000383ffff */
.L_x_314:
[----:B0-----:R0:W1:Y:S02]  /*9d80*/  SYNCS.PHASECHK.TRANS64.TRYWAIT P0, [R9+URZ], R4 ;  /* 0x00000004090075a7 */ /* 0x001064000800017f */
[----:B-1----:R-:W-:Y:S05]  /*9d90*/  @!P0 NANOSLEEP.SYNCS 0x989680 ;  /* 0x009896800000895d */ /* 0x002fea0003900000 */
[----:B------:R-:W1:Y:S02]  /*9da0*/  @!P0 SYNCS.PHASECHK.TRANS64 P0, [R9+URZ], R4 ;  /* 0x00000004090085a7 */ /* 0x000e64000800007f */
[----:B-1----:R-:W-:Y:S05]  /*9db0*/  @!P0 BRA `(.L_x_314) ;  /* 0xfffffffc00f08947 */ /* 0x002fea000383ffff */
[----:B------:R-:W-:Y:S05]  /*9dc0*/  BRA `(.L_x_328) ;  /* 0xfffffff800e07947 */ /* 0x000fea000383ffff */
.L_x_315:
[----:B0-----:R0:W1:Y:S02]  /*9dd0*/  SYNCS.PHASECHK.TRANS64.TRYWAIT P0, [R6+URZ], R5 ;  /* 0x00000005060075a7 */ /* 0x001064000800017f */
[----:B-1----:R-:W-:Y:S05]  /*9de0*/  @!P0 NANOSLEEP.SYNCS 0x989680 ;  /* 0x009896800000895d */ /* 0x002fea0003900000 */
[----:B------:R-:W1:Y:S02]  /*9df0*/  @!P0 SYNCS.PHASECHK.TRANS64 P0, [R6+URZ], R5 ;  /* 0x00000005060085a7 */ /* 0x000e64000800007f */
[----:B-1----:R-:W-:Y:S05]  /*9e00*/  @!P0 BRA `(.L_x_315) ;  /* 0xfffffffc00f08947 */ /* 0x002fea000383ffff */
[----:B------:R-:W-:Y:S05]  /*9e10*/  BRA `(.L_x_329) ;  /* 0xfffffff800e87947 */ /* 0x000fea000383ffff */
.L_x_330:
[----:B------:R-:W-:-:S00]  /*9e20*/  BRA `(.L_x_330) ;  /* 0xfffffffc00fc7947 */ /* 0x000fc0000383ffff */
[----:B------:R-:W-:-:S00]  /*9e30*/  NOP ;  /* 0x0000000000007918 */ /* 0x000fc00000000000 */
        /* <DEDUP_REMOVED lines=12> */
.L_x_331:


//--------------------- .nv.global.init           --------------------------
	.section	.nv.global.init,"aw",@progbits
.nv.global.init:
	.type		$str$22,@object
	.size		$str$22,($str$23 - $str$22)
$str$22:
        /*0000*/ 	.byte	0x6b, 0x5f, 0x74, 0x69, 0x6c, 0x65, 0x5f, 0x63, 0x6f, 0x75, 0x6e, 0x74, 0x20, 0x3e, 0x3d, 0x20
        /*0010*/ 	.byte	0x31, 0x00
	.type		$str$23,@object
	.size		$str$23,(__unnamed_1 - $str$23)
$str$23:
        /*0012*/ 	.byte	0x2f, 0x74, 0x6d, 0x70, 0x2f, 0x63, 0x75, 0x74, 0x6c, 0x61, 0x73, 0x73, 0x5f, 0x73, 0x77, 0x65
        /*0022*/ 	.byte	0x65, 0x70, 0x5f, 0x73, 0x72, 0x63, 0x2f, 0x69, 0x6e, 0x63, 0x6c, 0x75, 0x64, 0x65, 0x2f, 0x63
        /*0032*/ 	.byte	0x75, 0x74, 0x6c, 0x61, 0x73, 0x73, 0x2f, 0x67, 0x65, 0x6d, 0x6d, 0x2f, 0x63, 0x6f, 0x6c, 0x6c
        /*0042*/ 	.byte	0x65, 0x63, 0x74, 0x69, 0x76, 0x65, 0x2f, 0x73, 0x6d, 0x39, 0x30, 0x5f, 0x6d, 0x6d, 0x61, 0x5f
        /*0052*/ 	.byte	0x74, 0x6d, 0x61, 0x5f, 0x67, 0x6d, 0x6d, 0x61, 0x5f, 0x73, 0x73, 0x5f, 0x77, 0x61, 0x72, 0x70
        /*0062*/ 	.byte	0x73, 0x70, 0x65, 0x63, 0x69, 0x61, 0x6c, 0x69, 0x7a, 0x65, 0x64, 0x2e, 0x68, 0x70, 0x70, 0x00
	.type		__unnamed_1,@object
	.size		__unnamed_1,(.L_0 - __unnamed_1)
__unnamed_1:
        /*0072*/ 	.byte	0x76, 0x6f, 0x69, 0x64, 0x20, 0x63, 0x75, 0x74, 0x6c, 0x61, 0x73, 0x73, 0x3a, 0x3a, 0x67, 0x65
        /* <DEDUP_REMOVED lines=172> */
        /*0b42*/ 	.byte	0x00
.L_0:


//--------------------- .nv.shared._ZN7cutlass13device_kernelINS_4gemm6kernel13GemmUniversalIN4cute5tupleIJiiiiEEENS1_10collective13CollectiveMmaINS1_34MainloopSm90TmaGmmaWarpSpecializedILi5ENS5_IJNS4_1CILi1EEESB_SB_EEENS1_32KernelTmaWarpSpecializedPingpongEEENS5_IJNSA_ILi64EEENSA_ILi256EEENSA_ILi128EEEEEEaNS5_IJlSB_lEEEaSJ_NS4_8TiledMMAINS4_8MMA_AtomIJNS4_4SM904GMMA27MMA_64x256x32_S32S8S8_SS_TNEEEENS4_6LayoutISC_NS5_IJNSA_ILi0EEESR_SR_EEEEENS5_IJNS4_10UnderscoreESU_SU_EEEEENS4_13SM90_TMA_LOADENS4_14ComposedLayoutINS4_7SwizzleILi3ELi4ELi3EEENS4_18smem_ptr_flag_bitsILi8EEENSQ_INS5_IJNSA_ILi8EEESH_EEENS5_IJSH_SB_EEEEEEEvNS4_8identityESX_S17_vS18_EENS_8epilogue10collective6detail29Sm90TmaWarpSpecializedAdapterINS1B_15DefaultEpilogueIaSJ_SJ_NS1A_6thread17LinearCombinationIaLi1EiiLNS1F_9ScaleType4KindE0ELNS_15FloatRoundStyleE2EaEENS1_15EpilogueDefaultEEEEEvvEEEEvNT_6ParamsE --------------------------
	.section	.nv.shared._ZN7cutlass13device_kernelINS_4gemm6kernel13GemmUniversalIN4cute5tupleIJiiiiEEENS1_10collective13CollectiveMmaINS1_34MainloopSm90TmaGmmaWarpSpecializedILi5ENS5_IJNS4_1CILi1EEESB_SB_EEENS1_32KernelTmaWarpSpecializedPingpongEEENS5_IJNSA_ILi64EEENSA_ILi256EEENSA_ILi128EEEEEEaNS5_IJlSB_lEEEaSJ_NS4_8TiledMMAINS4_8MMA_AtomIJNS4_4SM904GMMA27MMA_64x256x32_S32S8S8_SS_TNEEEENS4_6LayoutISC_NS5_IJNSA_ILi0EEESR_SR_EEEEENS5_IJNS4_10UnderscoreESU_SU_EEEEENS4_13SM90_TMA_LOADENS4_14ComposedLayoutINS4_7SwizzleILi3ELi4ELi3EEENS4_18smem_ptr_flag_bitsILi8EEENSQ_INS5_IJNSA_ILi8EEESH_EEENS5_IJSH_SB_EEEEEEEvNS4_8identityESX_S17_vS18_EENS_8epilogue10collective6detail29Sm90TmaWarpSpecializedAdapterINS1B_15DefaultEpilogueIaSJ_SJ_NS1A_6thread17LinearCombinationIaLi1EiiLNS1F_9ScaleType4KindE0ELNS_15FloatRoundStyleE2EaEENS1_15EpilogueDefaultEEEEEvvEEEEvNT_6ParamsE,"aw",@nobits
	.sectionflags	@""
	.align	16
	.zero		1024


//--------------------- .nv.shared.reserved.0     --------------------------
	.section	.nv.shared.reserved.0,"aw",@nobits
	.weak		__nv_reservedSMEM_offset_0_alias
	.size		__nv_reservedSMEM_offset_0_alias, 0, 0
	.other		__nv_reservedSMEM_offset_0_alias,@"STO_CUDA_RESERVED_SHARED STV_DEFAULT"
__nv_reservedSMEM_offset_0_alias:
	.zero		0


//--------------------- .nv.global                --------------------------
	.section	.nv.global,"aw",@nobits
.nv.global:
	.type		_ZN40_INTERNAL_4c1ffd12_4_k_cu_eb7c5141_284594cute1_E,@object
	.size		_ZN40_INTERNAL_4c1ffd12_4_k_cu_eb7c5141_284594cute1_E,(_ZN40_INTERNAL_4c1ffd12_4_k_cu_eb7c5141_284594cuda3std3__45__cpo6cbeginE - _ZN40_INTERNAL_4c1ffd12_4_k_cu_eb7c5141_284594cute1_E)
_ZN40_INTERNAL_4c1ffd12_4_k_cu_eb7c5141_284594cute1_E:
	.zero		1
	.type		_ZN40_INTERNAL_4c1ffd12_4_k_cu_eb7c5141_284594cuda3std3__45__cpo6cbeginE,@object
	.size		_ZN40_INTERNAL_4c1ffd12_4_k_cu_eb7c5141_284594cuda3std3__45__cpo6cbeginE,(_ZN40_INTERNAL_4c1ffd12_4_k_cu_eb7c5141_284594cuda3std3__48in_placeE - _ZN40_INTERNAL_4c1ffd12_4_k_cu_eb7c5141_284594cuda3std3__45__cpo6cbeginE)
_ZN40_INTERNAL_4c1ffd12_4_k_cu_eb7c5141_284594cuda3std3__45__cpo6cbeginE:
	.zero		1
	.type		_ZN40_INTERNAL_4c1ffd12_4_k_cu_eb7c5141_284594cuda3std3__48in_placeE,@object
	.size		_ZN40_INTERNAL_4c1ffd12_4_k_cu_eb7c5141_284594cuda3std3__48in_placeE,(_ZN40_INTERNAL_4c1ffd12_4_k_cu_eb7c5141_284594cuda3std6ranges3__45__cpo9iter_moveE - _ZN40_INTERNAL_4c1ffd12_4_k_cu_eb7c5141_284594cuda3std3__48in_placeE)
_ZN40_INTERNAL_4c1ffd12_4_k_cu_eb7c5141_284594cuda3std3__48in_placeE:
	.zero		1
	.type		_ZN40_INTERNAL_4c1ffd12_4_k_cu_eb7c5141_284594cuda3std6ranges3__45__cpo9iter_moveE,@object
	.size		_ZN40_INTERNAL_4c1ffd12_4_k_cu_eb7c5141_284594cuda3std6ranges3__45__cpo9iter_moveE,(_ZN40_INTERNAL_4c1ffd12_4_k_cu_eb7c5141_284594cuda3std3__45__cpo5beginE - _ZN40_INTERNAL_4c1ffd12_4_k_cu_eb7c5141_284594cuda3std6ranges3__45__cpo9iter_moveE)
_ZN40_INTERNAL_4c1ffd12_4_k_cu_eb7c5141_284594cuda3std6ranges3__45__cpo9iter_moveE:
	.zero		1
	.type		_ZN40_INTERNAL_4c1ffd12_4_k_cu_eb7c5141_284594cuda3std3__45__cpo5beginE,@object
	.size		_ZN40_INTERNAL_4c1ffd12_4_k_cu_eb7c5141_284594cuda3std3__45__cpo5beginE,(_ZN40_INTERNAL_4c1ffd12_4_k_cu_eb7c5141_284594cuda3std3__442_GLOBAL__N__4c1ffd12_4_k_cu_eb7c5141_284596ignoreE - _ZN40_INTERNAL_4c1ffd12_4_k_cu_eb7c5141_284594cuda3std3__45__cpo5beginE)
_ZN40_INTERNAL_4c1ffd12_4_k_cu_eb7c5141_284594cuda3std3__45__cpo5beginE:
	.zero		1
	.type		_ZN40_INTERNAL_4c1ffd12_4_k_cu_eb7c5141_284594cuda3std3__442_GLOBAL__N__4c1ffd12_4_k_cu_eb7c5141_284596ignoreE,@object
	.size		_ZN40_INTERNAL_4c1ffd12_4_k_cu_eb7c5141_284594cuda3std3__442_GLOBAL__N__4c1ffd12_4_k_cu_eb7c5141_284596ignoreE,(_ZN40_INTERNAL_4c1ffd12_4_k_cu_eb7c5141_284594cute7productE - _ZN40_INTERNAL_4c1ffd12_4_k_cu_eb7c5141_284594cuda3std3__442_GLOBAL__N__4c1ffd12_4_k_cu_eb7c5141_284596ignoreE)
_ZN40_INTERNAL_4c1ffd12_4_k_cu_eb7c5141_284594cuda3std3__442_GLOBAL__N__4c1ffd12_4_k_cu_eb7c5141_284596ignoreE:
	.zero		1
	.type		_ZN40_INTERNAL_4c1ffd12_4_k_cu_eb7c5141_284594cute7productE,@object
	.size		_ZN40_INTERNAL_4c1ffd12_4_k_cu_eb7c5141_284594cute7productE,(_ZN40_INTERNAL_4c1ffd12_4_k_cu_eb7c5141_284594cuda3std3__45__cpo3endE - _ZN40_INTERNAL_4c1ffd12_4_k_cu_eb7c5141_284594cute7productE)
_ZN40_INTERNAL_4c1ffd12_4_k_cu_eb7c5141_284594cute7productE:
	.zero		1
	.type		_ZN40_INTERNAL_4c1ffd12_4_k_cu_eb7c5141_284594cuda3std3__45__cpo3endE,@object
	.size		_ZN40_INTERNAL_4c1ffd12_4_k_cu_eb7c5141_284594cuda3std3__45__cpo3endE,(_ZN40_INTERNAL_4c1ffd12_4_k_cu_eb7c5141_284594cuda3std3__419piecewise_constructE - _ZN40_INTERNAL_4c1ffd12_4_k_cu_eb7c5141_284594cuda3std3__45__cpo3endE)
_ZN40_INTERNAL_4c1ffd12_4_k_cu_eb7c5141_284594cuda3std3__45__cpo3endE:
	.zero		1
	.type		_ZN40_INTERNAL_4c1ffd12_4_k_cu_eb7c5141_284594cuda3std3__419piecewise_constructE,@object
	.size		_ZN40_INTERNAL_4c1ffd12_4_k_cu_eb7c5141_284594cuda3std3__419piecewise_constructE,(_ZN40_INTERNAL_4c1ffd12_4_k_cu_eb7c5141_284594cuda3std3__45__cpo4cendE - _ZN40_INTERNAL_4c1ffd12_4_k_cu_eb7c5141_284594cuda3std3__419piecewise_constructE)
_ZN40_INTERNAL_4c1ffd12_4_k_cu_eb7c5141_284594cuda3std3__419piecewise_constructE:
	.zero		1
	.type		_ZN40_INTERNAL_4c1ffd12_4_k_cu_eb7c5141_284594cuda3std3__45__cpo4cendE,@object
	.size		_ZN40_INTERNAL_4c1ffd12_4_k_cu_eb7c5141_284594cuda3std3__45__cpo4cendE,(_ZN40_INTERNAL_4c1ffd12_4_k_cu_eb7c5141_284594cuda3std6ranges3__45__cpo4swapE - _ZN40_INTERNAL_4c1ffd12_4_k_cu_eb7c5141_284594cuda3std3__45__cpo4cendE)
_ZN40_INTERNAL_4c1ffd12_4_k_cu_eb7c5141_284594cuda3std3__45__cpo4cendE:
	.zero		1
	.type		_ZN40_INTERNAL_4c1ffd12_4_k_cu_eb7c5141_284594cuda3std6ranges3__45__cpo4swapE,@object
	.size		_ZN40_INTERNAL_4c1ffd12_4_k_cu_eb7c5141_284594cuda3std6ranges3__45__cpo4swapE,(.L_8 - _ZN40_INTERNAL_4c1ffd12_4_k_cu_eb7c5141_284594cuda3std6ranges3__45__cpo4swapE)
_ZN40_INTERNAL_4c1ffd12_4_k_cu_eb7c5141_284594cuda3std6ranges3__45__cpo4swapE:
	.zero		1
.L_8:


//--------------------- .nv.constant0._ZN7cutlass13device_kernelINS_4gemm6kernel13GemmUniversalIN4cute5tupleIJiiiiEEENS1_10collective13CollectiveMmaINS1_34MainloopSm90TmaGmmaWarpSpecializedILi5ENS5_IJNS4_1CILi1EEESB_SB_EEENS1_32KernelTmaWarpSpecializedPingpongEEENS5_IJNSA_ILi64EEENSA_ILi256EEENSA_ILi128EEEEEEaNS5_IJlSB_lEEEaSJ_NS4_8TiledMMAINS4_8MMA_AtomIJNS4_4SM904GMMA27MMA_64x256x32_S32S8S8_SS_TNEEEENS4_6LayoutISC_NS5_IJNSA_ILi0EEESR_SR_EEEEENS5_IJNS4_10UnderscoreESU_SU_EEEEENS4_13SM90_TMA_LOADENS4_14ComposedLayoutINS4_7SwizzleILi3ELi4ELi3EEENS4_18smem_ptr_flag_bitsILi8EEENSQ_INS5_IJNSA_ILi8EEESH_EEENS5_IJSH_SB_EEEEEEEvNS4_8identityESX_S17_vS18_EENS_8epilogue10collective6detail29Sm90TmaWarpSpecializedAdapterINS1B_15DefaultEpilogueIaSJ_SJ_NS1A_6thread17LinearCombinationIaLi1EiiLNS1F_9ScaleType4KindE0ELNS_15FloatRoundStyleE2EaEENS1_15EpilogueDefaultEEEEEvvEEEEvNT_6ParamsE --------------------------
	.section	.nv.constant0._ZN7cutlass13device_kernelINS_4gemm6kernel13GemmUniversalIN4cute5tupleIJiiiiEEENS1_10collective13CollectiveMmaINS1_34MainloopSm90TmaGmmaWarpSpecializedILi5ENS5_IJNS4_1CILi1EEESB_SB_EEENS1_32KernelTmaWarpSpecializedPingpongEEENS5_IJNSA_ILi64EEENSA_ILi256EEENSA_ILi128EEEEEEaNS5_IJlSB_lEEEaSJ_NS4_8TiledMMAINS4_8MMA_AtomIJNS4_4SM904GMMA27MMA_64x256x32_S32S8S8_SS_TNEEEENS4_6LayoutISC_NS5_IJNSA_ILi0EEESR_SR_EEEEENS5_IJNS4_10UnderscoreESU_SU_EEEEENS4_13SM90_TMA_LOADENS4_14ComposedLayoutINS4_7SwizzleILi3ELi4ELi3EEENS4_18smem_ptr_flag_bitsILi8EEENSQ_INS5_IJNSA_ILi8EEESH_EEENS5_IJSH_SB_EEEEEEEvNS4_8identityESX_S17_vS18_EENS_8epilogue10collective6detail29Sm90TmaWarpSpecializedAdapterINS1B_15DefaultEpilogueIaSJ_SJ_NS1A_6thread17LinearCombinationIaLi1EiiLNS1F_9ScaleType4KindE0ELNS_15FloatRoundStyleE2EaEENS1_15EpilogueDefaultEEEEEvvEEEEvNT_6ParamsE,"a",@progbits
	.sectionflags	@""
	.align	4
.nv.constant0._ZN7cutlass13device_kernelINS_4gemm6kernel13GemmUniversalIN4cute5tupleIJiiiiEEENS1_10collective13CollectiveMmaINS1_34MainloopSm90TmaGmmaWarpSpecializedILi5ENS5_IJNS4_1CILi1EEESB_SB_EEENS1_32KernelTmaWarpSpecializedPingpongEEENS5_IJNSA_ILi64EEENSA_ILi256EEENSA_ILi128EEEEEEaNS5_IJlSB_lEEEaSJ_NS4_8TiledMMAINS4_8MMA_AtomIJNS4_4SM904GMMA27MMA_64x256x32_S32S8S8_SS_TNEEEENS4_6LayoutISC_NS5_IJNSA_ILi0EEESR_SR_EEEEENS5_IJNS4_10UnderscoreESU_SU_EEEEENS4_13SM90_TMA_LOADENS4_14ComposedLayoutINS4_7SwizzleILi3ELi4ELi3EEENS4_18smem_ptr_flag_bitsILi8EEENSQ_INS5_IJNSA_ILi8EEESH_EEENS5_IJSH_SB_EEEEEEEvNS4_8identityESX_S17_vS18_EENS_8epilogue10collective6detail29Sm90TmaWarpSpecializedAdapterINS1B_15DefaultEpilogueIaSJ_SJ_NS1A_6thread17LinearCombinationIaLi1EiiLNS1F_9ScaleType4KindE0ELNS_15FloatRoundStyleE2EaEENS1_15EpilogueDefaultEEEEEvvEEEEvNT_6ParamsE:
	.zero		1664


//--------------------- SYMBOLS --------------------------

	.type		.nv.reservedSmem.offset0,@object
	.size		.nv.reservedSmem.offset0,0x4
	.type		__assertfail,@function
